def matmul_kernel(
    a_ptr,
    b_ptr,
    c_ptr,
    M,
    N,
    K,
    stride_am,
    stride_ak,
    stride_bk,
    stride_bn,
    stride_cm,
    stride_cn,
    BLOCK_M: tl.constexpr,
    BLOCK_N: tl.constexpr,
    BLOCK_K: tl.constexpr,
    GROUP_M: tl.constexpr,
):
    pid = tl.program_id(axis=0)
    num_pid_m = tl.cdiv(M, BLOCK_M)
    num_pid_n = tl.cdiv(N, BLOCK_N)
    num_pid_in_group = GROUP_M * num_pid_n
    group_id = pid // num_pid_in_group
    first_pid_m = group_id * GROUP_M
    group_size_m = min(num_pid_m - first_pid_m, GROUP_M)
    pid_m = first_pid_m + ((pid % num_pid_in_group) % group_size_m)
    pid_n = (pid % num_pid_in_group) // group_size_m

    offs_am = (pid_m * BLOCK_M + tl.arange(0, BLOCK_M)) % M
    offs_bn = (pid_n * BLOCK_N + tl.arange(0, BLOCK_N)) % N
    offs_k = tl.arange(0, BLOCK_K)
    a_ptrs = a_ptr + offs_am[:, None] * stride_am + offs_k[None, :] * stride_ak
    b_ptrs = b_ptr + offs_k[:, None] * stride_bk + offs_bn[None, :] * stride_bn

    acc = tl.zeros((BLOCK_M, BLOCK_N), dtype=tl.float32)
    for kk in range(0, tl.cdiv(K, BLOCK_K)):
        a = tl.load(a_ptrs, mask=offs_k[None, :] < K - kk * BLOCK_K, other=0.0)
        b = tl.load(b_ptrs, mask=offs_k[:, None] < K - kk * BLOCK_K, other=0.0)
        acc = tl.dot(a, b, acc)
        a_ptrs += BLOCK_K * stride_ak
        b_ptrs += BLOCK_K * stride_bk

    c = acc.to(c_ptr.dtype.element_ty)
    offs_cm = pid_m * BLOCK_M + tl.arange(0, BLOCK_M)
    offs_cn = pid_n * BLOCK_N + tl.arange(0, BLOCK_N)
    c_ptrs = c_ptr + offs_cm[:, None] * stride_cm + offs_cn[None, :] * stride_cn
    mask = (offs_cm[:, None] < M) & (offs_cn[None, :] < N)
    tl.store(c_ptrs, c, mask=mask)

# config = {"BLOCK_K": 64, "BLOCK_M": 128, "BLOCK_N": 64, "GROUP_M": 8, "arch": "sm_100", "dtype": "bf16", "num_ctas": 1, "num_stages": 2, "num_warps": 8}
# arch = sm_100


// ===== COMPILED SASS (sm_100a) =====

	.target	sm_100a

	.elftype	@"ET_EXEC"


//--------------------- .note.nv.tkinfo           --------------------------
	.section	.note.nv.tkinfo,"",@"SHT_NOTE"
	.sectionflags	@"SHF_NOTE_NV_TKINFO"
	.tkinfo
        /*0018*/ 	.word	0x00000081
        /*0030*/ 	.string	""
        /*0030*/ 	.string	"ptxas-blackwell"
        /*0030*/ 	.string	"Cuda compilation tools, release 12.9, V12.9.86"
        /*0030*/ 	.string	"Build cuda_12.9.r12.9/compiler.36037853_0"
        /*0030*/ 	.string	"-v  -suppress-debug-info  -lineinfo  -arch sm_100a "



//--------------------- .note.nv.cuver            --------------------------
	.section	.note.nv.cuver,"",@"SHT_NOTE"
	.sectionflags	@"SHF_NOTE_NV_CUVER"
        /*0018*/ 	.short	0x0001
        /*001a*/ 	.short	0x0064
        /*001c*/ 	.short	0x0001
        /*001e*/ 	.short	0x0000
        /*0020*/ 	.short	0x0001
        /*0022*/ 	.short	0x0000


//--------------------- .nv.info                  --------------------------
	.section	.nv.info,"",@"SHT_CUDA_INFO"
	.align	4


	//----- nvinfo : EIATTR_REGCOUNT
	.align		4
        /*0000*/ 	.byte	0x04, 0x2f
        /*0002*/ 	.short	(.L_4 - .L_3)
	.align		4
.L_3:
        /*0004*/ 	.word	index@(matmul_kernel)
        /*0008*/ 	.word	0x000000e6


	//----- nvinfo : EIATTR_FRAME_SIZE
	.align		4
.L_4:
        /*000c*/ 	.byte	0x04, 0x11
        /*000e*/ 	.short	(.L_6 - .L_5)
	.align		4
.L_5:
        /*0010*/ 	.word	index@($__internal_2_$__cuda_sm10x_tcgen05_guardrail_trap_unallocated_columns_being_dealloced)
        /*0014*/ 	.word	0x00000000


	//----- nvinfo : EIATTR_FRAME_SIZE
	.align		4
.L_6:
        /*0018*/ 	.byte	0x04, 0x11
        /*001a*/ 	.short	(.L_8 - .L_7)
	.align		4
.L_7:
        /*001c*/ 	.word	index@($__internal_1_$__cuda_sm10x_tcgen05_guardrail_trap_phase_invalid_during_alloc)
        /*0020*/ 	.word	0x00000000


	//----- nvinfo : EIATTR_FRAME_SIZE
	.align		4
.L_8:
        /*0024*/ 	.byte	0x04, 0x11
        /*0026*/ 	.short	(.L_10 - .L_9)
	.align		4
.L_9:
        /*0028*/ 	.word	index@($__internal_0_$__cuda_sm10x_tcgen05_guardrail_trap_col_being_dealloced_not_returned_by_alloc)
        /*002c*/ 	.word	0x00000000


	//----- nvinfo : EIATTR_FRAME_SIZE
	.align		4
.L_10:
        /*0030*/ 	.byte	0x04, 0x11
        /*0032*/ 	.short	(.L_12 - .L_11)
	.align		4
.L_11:
        /*0034*/ 	.word	index@(matmul_kernel)
        /*0038*/ 	.word	0x00000000


	//----- nvinfo : EIATTR_MIN_STACK_SIZE
	.align		4
.L_12:
        /*003c*/ 	.byte	0x04, 0x12
        /*003e*/ 	.short	(.L_14 - .L_13)
	.align		4
.L_13:
        /*0040*/ 	.word	index@(matmul_kernel)
        /*0044*/ 	.word	0x00000000
.L_14:


//--------------------- .nv.info.matmul_kernel    --------------------------
	.section	.nv.info.matmul_kernel,"",@"SHT_CUDA_INFO"
	.sectionflags	@""
	.align	4


	//----- nvinfo : EIATTR_CUDA_API_VERSION
	.align		4
        /*0000*/ 	.byte	0x04, 0x37
        /*0002*/ 	.short	(.L_16 - .L_15)
.L_15:
        /*0004*/ 	.word	0x00000081


	//----- nvinfo : EIATTR_KPARAM_INFO
	.align		4
.L_16:
        /*0008*/ 	.byte	0x04, 0x17
        /*000a*/ 	.short	(.L_18 - .L_17)
.L_17:
        /*000c*/ 	.word	0x00000000
        /*0010*/ 	.short	0x000d
        /*0012*/ 	.short	0x0048
        /*0014*/ 	.byte	0x00, 0xf4, 0x21, 0x00


	//----- nvinfo : EIATTR_KPARAM_INFO
	.align		4
.L_18:
        /*0018*/ 	.byte	0x04, 0x17
        /*001a*/ 	.short	(.L_20 - .L_19)
.L_19:
        /*001c*/ 	.word	0x00000000
        /*0020*/ 	.short	0x000c
        /*0022*/ 	.short	0x0040
        /*0024*/ 	.byte	0x00, 0xf4, 0x21, 0x00


	//----- nvinfo : EIATTR_KPARAM_INFO
	.align		4
.L_20:
        /*0028*/ 	.byte	0x04, 0x17
        /*002a*/ 	.short	(.L_22 - .L_21)
.L_21:
        /*002c*/ 	.word	0x00000000
        /*0030*/ 	.short	0x000b
        /*0032*/ 	.short	0x0038
        /*0034*/ 	.byte	0x00, 0xf0, 0x11, 0x00


	//----- nvinfo : EIATTR_KPARAM_INFO
	.align		4
.L_22:
        /*0038*/ 	.byte	0x04, 0x17
        /*003a*/ 	.short	(.L_24 - .L_23)
.L_23:
        /*003c*/ 	.word	0x00000000
        /*0040*/ 	.short	0x000a
        /*0042*/ 	.short	0x0034
        /*0044*/ 	.byte	0x00, 0xf0, 0x11, 0x00


	//----- nvinfo : EIATTR_KPARAM_INFO
	.align		4
.L_24:
        /*0048*/ 	.byte	0x04, 0x17
        /*004a*/ 	.short	(.L_26 - .L_25)
.L_25:
        /*004c*/ 	.word	0x00000000
        /*0050*/ 	.short	0x0009
        /*0052*/ 	.short	0x0030
        /*0054*/ 	.byte	0x00, 0xf0, 0x11, 0x00


	//----- nvinfo : EIATTR_KPARAM_INFO
	.align		4
.L_26:
        /*0058*/ 	.byte	0x04, 0x17
        /*005a*/ 	.short	(.L_28 - .L_27)
.L_27:
        /*005c*/ 	.word	0x00000000
        /*0060*/ 	.short	0x0008
        /*0062*/ 	.short	0x002c
        /*0064*/ 	.byte	0x00, 0xf0, 0x11, 0x00


	//----- nvinfo : EIATTR_KPARAM_INFO
	.align		4
.L_28:
        /*0068*/ 	.byte	0x04, 0x17
        /*006a*/ 	.short	(.L_30 - .L_29)
.L_29:
        /*006c*/ 	.word	0x00000000
        /*0070*/ 	.short	0x0007
        /*0072*/ 	.short	0x0028
        /*0074*/ 	.byte	0x00, 0xf0, 0x11, 0x00


	//----- nvinfo : EIATTR_KPARAM_INFO
	.align		4
.L_30:
        /*0078*/ 	.byte	0x04, 0x17
        /*007a*/ 	.short	(.L_32 - .L_31)
.L_31:
        /*007c*/ 	.word	0x00000000
        /*0080*/ 	.short	0x0006
        /*0082*/ 	.short	0x0024
        /*0084*/ 	.byte	0x00, 0xf0, 0x11, 0x00


	//----- nvinfo : EIATTR_KPARAM_INFO
	.align		4
.L_32:
        /*0088*/ 	.byte	0x04, 0x17
        /*008a*/ 	.short	(.L_34 - .L_33)
.L_33:
        /*008c*/ 	.word	0x00000000
        /*0090*/ 	.short	0x0005
        /*0092*/ 	.short	0x0020
        /*0094*/ 	.byte	0x00, 0xf0, 0x11, 0x00


	//----- nvinfo : EIATTR_KPARAM_INFO
	.align		4
.L_34:
        /*0098*/ 	.byte	0x04, 0x17
        /*009a*/ 	.short	(.L_36 - .L_35)
.L_35:
        /*009c*/ 	.word	0x00000000
        /*00a0*/ 	.short	0x0004
        /*00a2*/ 	.short	0x001c
        /*00a4*/ 	.byte	0x00, 0xf0, 0x11, 0x00


	//----- nvinfo : EIATTR_KPARAM_INFO
	.align		4
.L_36:
        /*00a8*/ 	.byte	0x04, 0x17
        /*00aa*/ 	.short	(.L_38 - .L_37)
.L_37:
        /*00ac*/ 	.word	0x00000000
        /*00b0*/ 	.short	0x0003
        /*00b2*/ 	.short	0x0018
        /*00b4*/ 	.byte	0x00, 0xf0, 0x11, 0x00


	//----- nvinfo : EIATTR_KPARAM_INFO
	.align		4
.L_38:
        /*00b8*/ 	.byte	0x04, 0x17
        /*00ba*/ 	.short	(.L_40 - .L_39)
.L_39:
        /*00bc*/ 	.word	0x00000000
        /*00c0*/ 	.short	0x0002
        /*00c2*/ 	.short	0x0010
        /*00c4*/ 	.byte	0x00, 0xf4, 0x21, 0x00


	//----- nvinfo : EIATTR_KPARAM_INFO
	.align		4
.L_40:
        /*00c8*/ 	.byte	0x04, 0x17
        /*00ca*/ 	.short	(.L_42 - .L_41)
.L_41:
        /*00cc*/ 	.word	0x00000000
        /*00d0*/ 	.short	0x0001
        /*00d2*/ 	.short	0x0008
        /*00d4*/ 	.byte	0x00, 0xf4, 0x21, 0x00


	//----- nvinfo : EIATTR_KPARAM_INFO
	.align		4
.L_42:
        /*00d8*/ 	.byte	0x04, 0x17
        /*00da*/ 	.short	(.L_44 - .L_43)
.L_43:
        /*00dc*/ 	.word	0x00000000
        /*00e0*/ 	.short	0x0000
        /*00e2*/ 	.short	0x0000
        /*00e4*/ 	.byte	0x00, 0xf4, 0x21, 0x00


	//----- nvinfo : EIATTR_AT_ENTRY_FRAGMENTS
	.align		4
.L_44:
        /*00e8*/ 	.byte	0x04, 0x4f
        /*00ea*/ 	.short	(.L_46 - .L_45)


	//   ....[0]....
.L_45:
        /*00ec*/ 	.word	0x00000004


	//----- nvinfo : EIATTR_RESERVED_SMEM_USED
	.align		4
.L_46:
        /*00f0*/ 	.byte	0x01, 0x41
	.zero		2


	//----- nvinfo : EIATTR_SPARSE_MMA_MASK
	.align		4
        /*00f4*/ 	.byte	0x03, 0x50
        /*00f6*/ 	.short	0x0000


	//----- nvinfo : EIATTR_TCGEN05_1CTA_USED
	.align		4
        /*00f8*/ 	.byte	0x01, 0x51
	.zero		2


	//----- nvinfo : EIATTR_MAXREG_COUNT
	.align		4
        /*00fc*/ 	.byte	0x03, 0x1b
        /*00fe*/ 	.short	0x00ff


	//----- nvinfo : EIATTR_NUM_BARRIERS
	.align		4
        /*0100*/ 	.byte	0x02, 0x4c
        /*0102*/ 	.byte	0x01
	.zero		1


	//----- nvinfo : EIATTR_INT_WARP_WIDE_INSTR_OFFSETS
	.align		4
        /*0104*/ 	.byte	0x04, 0x31
        /*0106*/ 	.short	(.L_48 - .L_47)


	//   ....[0]....
.L_47:
        /*0108*/ 	.word	0x00000d90


	//   ....[1]....
        /*010c*/ 	.word	0x00000da0


	//   ....[2]....
        /*0110*/ 	.word	0x00003400


	//   ....[3]....
        /*0114*/ 	.word	0x00006060


	//   ....[4]....
        /*0118*/ 	.word	0x000060b0


	//----- nvinfo : EIATTR_COOP_GROUP_MASK_REGIDS
	.align		4
.L_48:
        /*011c*/ 	.byte	0x04, 0x29
        /*011e*/ 	.short	(.L_50 - .L_49)


	//   ....[0]....
.L_49:
        /*0120*/ 	.word	0xffffffff


	//   ....[1]....
        /*0124*/ 	.word	0xffffffff


	//   ....[2]....
        /*0128*/ 	.word	0xffffffff


	//   ....[3]....
        /*012c*/ 	.word	0xffffffff


	//----- nvinfo : EIATTR_COOP_GROUP_INSTR_OFFSETS
	.align		4
.L_50:
        /*0130*/ 	.byte	0x04, 0x28
        /*0132*/ 	.short	(.L_52 - .L_51)


	//   ....[0]....
.L_51:
        /*0134*/ 	.word	0x00000060


	//   ....[1]....
        /*0138*/ 	.word	0x00000320


	//   ....[2]....
        /*013c*/ 	.word	0x00005ef0


	//   ....[3]....
        /*0140*/ 	.word	0x00006160


	//----- nvinfo : EIATTR_VRC_CTA_INIT_COUNT
	.align		4
.L_52:
        /*0144*/ 	.byte	0x02, 0x4a
        /*0146*/ 	.byte	0x80
	.zero		1


	//----- nvinfo : EIATTR_MBARRIER_INSTR_OFFSETS
	.align		4
        /*0148*/ 	.byte	0x04, 0x39
        /*014a*/ 	.short	(.L_54 - .L_53)


	//   ....[0]....
.L_53:
        /*014c*/ 	.word	0x00000ec0
        /*0150*/ 	.word	0x000000ff
        /*0154*/ 	.word	0x00000000
        /*0158*/ 	.short	0x0100
        /*015a*/ 	.byte	0x0b
	.zero		1


	//   ....[1]....
        /*015c*/ 	.word	0x000034c0
        /*0160*/ 	.word	0x000000ff
        /*0164*/ 	.word	0x0000c008
        /*0168*/ 	.short	0x0100
        /*016a*/ 	.byte	0x09
	.zero		1


	//   ....[2]....
        /*016c*/ 	.word	0x00003e50
        /*0170*/ 	.word	0x000000ff
        /*0174*/ 	.word	0x00000000
        /*0178*/ 	.short	0x010a
        /*017a*/ 	.byte	0x0b
	.zero		1


	//   ....[3]....
        /*017c*/ 	.word	0x00004ef0
        /*0180*/ 	.word	0x000000ff
        /*0184*/ 	.word	0x00000000
        /*0188*/ 	.short	0x010a
        /*018a*/ 	.byte	0x0b
	.zero		1


	//   ....[4]....
        /*018c*/ 	.word	0x00004f90
        /*0190*/ 	.word	0x000000ff
        /*0194*/ 	.word	0x0000c000
        /*0198*/ 	.short	0x0108
        /*019a*/ 	.byte	0x09
	.zero		1


	//   ....[5]....
        /*019c*/ 	.word	0x00004fe0
        /*01a0*/ 	.word	0x000000ff
        /*01a4*/ 	.word	0x0000c008
        /*01a8*/ 	.short	0x0108
        /*01aa*/ 	.byte	0x09
	.zero		1


	//   ....[6]....
        /*01ac*/ 	.word	0x00006180
        /*01b0*/ 	.word	0x000000ff
        /*01b4*/ 	.word	0x00000000
        /*01b8*/ 	.short	0x010a
        /*01ba*/ 	.byte	0x0b
	.zero		1


	//   ....[7]....
        /*01bc*/ 	.word	0x000061b0
        /*01c0*/ 	.word	0x000000ff
        /*01c4*/ 	.word	0x00000000
        /*01c8*/ 	.short	0x010a
        /*01ca*/ 	.byte	0x0b
	.zero		1


	//----- nvinfo : EIATTR_NUM_MBARRIERS
	.align		4
.L_54:
        /*01cc*/ 	.byte	0x03, 0x38
        /*01ce*/ 	.short	0x0002


	//----- nvinfo : EIATTR_EXIT_INSTR_OFFSETS
	.align		4
        /*01d0*/ 	.byte	0x04, 0x1c
        /*01d2*/ 	.short	(.L_56 - .L_55)


	//   ....[0]....
.L_55:
        /*01d4*/ 	.word	0x00006170


	//----- nvinfo : EIATTR_REQNTID
	.align		4
.L_56:
        /*01d8*/ 	.byte	0x04, 0x10
        /*01da*/ 	.short	(.L_58 - .L_57)
.L_57:
        /*01dc*/ 	.word	0x00000100
        /*01e0*/ 	.word	0x00000001
        /*01e4*/ 	.word	0x00000001


	//----- nvinfo : EIATTR_CRS_STACK_SIZE
	.align		4
.L_58:
        /*01e8*/ 	.byte	0x04, 0x1e
        /*01ea*/ 	.short	(.L_60 - .L_59)
.L_59:
        /*01ec*/ 	.word	0x00000000


	//----- nvinfo : EIATTR_CBANK_PARAM_SIZE
	.align		4
.L_60:
        /*01f0*/ 	.byte	0x03, 0x19
        /*01f2*/ 	.short	0x0050


	//----- nvinfo : EIATTR_PARAM_CBANK
	.align		4
        /*01f4*/ 	.byte	0x04, 0x0a
        /*01f6*/ 	.short	(.L_62 - .L_61)
	.align		4
.L_61:
        /*01f8*/ 	.word	index@(.nv.constant0.matmul_kernel)
        /*01fc*/ 	.short	0x0380
        /*01fe*/ 	.short	0x0050


	//----- nvinfo : EIATTR_SW_WAR
	.align		4
.L_62:
        /*0200*/ 	.byte	0x04, 0x36
        /*0202*/ 	.short	(.L_64 - .L_63)
.L_63:
        /*0204*/ 	.word	0x00000008
.L_64:


//--------------------- .nv.compat                --------------------------
	.section	.nv.compat,"",@"SHT_CUDA_COMPAT_INFO"
	.align	4
        /*0000*/ 	.byte	0x02, 0x02, 0x02, 0x00, 0x02, 0x05, 0x05, 0x00, 0x02, 0x03, 0x00, 0x00, 0x02, 0x06, 0x01, 0x00


//--------------------- .nv.callgraph             --------------------------
	.section	.nv.callgraph,"",@"SHT_CUDA_CALLGRAPH"
	.align	4
	.sectionentsize	8
	.align		4
        /*0000*/ 	.word	0x00000000
	.align		4
        /*0004*/ 	.word	0xffffffff
	.align		4
        /*0008*/ 	.word	0x00000000
	.align		4
        /*000c*/ 	.word	0xfffffffe
	.align		4
        /*0010*/ 	.word	0x00000000
	.align		4
        /*0014*/ 	.word	0xfffffffd
	.align		4
        /*0018*/ 	.word	0x00000000
	.align		4
        /*001c*/ 	.word	0xfffffffc


//--------------------- .text.matmul_kernel       --------------------------
	.section	.text.matmul_kernel,"ax",@progbits
	.align	128
        .global         matmul_kernel
        .type           matmul_kernel,@function
        .size           matmul_kernel,(.L_x_20 - matmul_kernel)
        .other          matmul_kernel,@"STO_CUDA_ENTRY STV_DEFAULT"
matmul_kernel:
.text.matmul_kernel:
[----:B------:R-:W0:Y:S01]  /*0000*/  LDC R1, c[0x0][0x37c] ;  /* 0x0000df00ff017b82 */ /* 0x000e220000000800 */
[----:B------:R-:W1:Y:S01]  /*0010*/  S2R R112, SR_TID.X ;  /* 0x0000000000707919 */ /* 0x000e620000002100 */
[----:B------:R-:W2:Y:S01]  /*0020*/  LDCU.64 UR18, c[0x0][0x358] ;  /* 0x00006b00ff1277ac */ /* 0x000ea20008000a00 */
[----:B-1----:R-:W-:-:S13]  /*0030*/  ISETP.GE.U32.AND P1, PT, R112, 0x20, PT ;  /* 0x000000207000780c */ /* 0x002fda0003f26070 */
[----:B--2---:R-:W-:Y:S05]  /*0040*/  @P1 BRA `(.L_x_0) ;  /* 0x0000000000b81947 */ /* 0x004fea0003800000 */
[----:B------:R-:W1:Y:S01]  /*0050*/  S2UR UR6, SR_CgaCtaId ;  /* 0x00000000000679c3 */ /* 0x000e620000008800 */
[----:B------:R-:W-:Y:S01]  /*0060*/  NOP ;  /* 0x0000000000007918 */ /* 0x000fe20000000000 */
[----:B------:R-:W-:Y:S02]  /*0070*/  UMOV UR4, 0x40 ;  /* 0x0000004000047882 */ /* 0x000fe40000000000 */
[----:B-1----:R-:W-:-:S09]  /*0080*/  ULEA UR4, UR6, UR4, 0x18 ;  /* 0x0000000406047291 */ /* 0x002fd2000f8ec0ff */
[----:B------:R-:W1:Y:S01]  /*0090*/  LDS.U8 R0, [UR4] ;  /* 0x00000004ff007984 */ /* 0x000e620008000000 */
[----:B------:R-:W-:Y:S02]  /*00a0*/  UMOV UR4, 0x400 ;  /* 0x0000040000047882 */ /* 0x000fe40000000000 */
[----:B------:R-:W-:Y:S01]  /*00b0*/  ULEA UR4, UR6, UR4, 0x18 ;  /* 0x0000000406047291 */ /* 0x000fe2000f8ec0ff */
[----:B-1----:R-:W-:-:S13]  /*00c0*/  ISETP.NE.AND P0, PT, R0, RZ, PT ;  /* 0x000000ff0000720c */ /* 0x002fda0003f05270 */
[----:B------:R-:W-:Y:S05]  /*00d0*/  @P0 BRA `(.L_x_1) ;  /* 0x00000000007c0947 */ /* 0x000fea0003800000 */
[----:B------:R-:W-:-:S13]  /*00e0*/  ELECT P0, URZ, PT ;  /* 0x0000000000ff782f */ /* 0x000fda0003800000 */
[----:B------:R-:W-:Y:S05]  /*00f0*/  @!P0 BRA `(.L_x_2) ;  /* 0x0000000000848947 */ /* 0x000fea0003800000 */
[----:B------:R-:W-:Y:S01]  /*0100*/  UMOV UR5, 0x2 ;  /* 0x0000000200057882 */ /* 0x000fe20000000000 */
[----:B------:R-:W-:Y:S02]  /*0110*/  IMAD.MOV.U32 R4, RZ, RZ, 0x1 ;  /* 0x00000001ff047424 */ /* 0x000fe400078e00ff */
[----:B------:R-:W-:Y:S02]  /*0120*/  IMAD.MOV.U32 R5, RZ, RZ, 0x3 ;  /* 0x00000003ff057424 */ /* 0x000fe400078e00ff */
[----:B------:R-:W-:Y:S04]  /*0130*/  DEPBAR.LE SB1, 0x36 ;  /* 0x00009d800000791a */ /* 0x000fe80000000000 */
[----:B------:R-:W1:Y:S02]  /*0140*/  UTCATOMSWS.FIND_AND_SET.ALIGN UP0, UR5, UR5 ;  /* 0x00000005000575e3 */ /* 0x000e640008000800 */
[----:B-1----:R-:W-:-:S04]  /*0150*/  PLOP3.LUT P0, PT, PT, PT, UP0, 0x80, 0x8 ;  /* 0x000000000008781c */ /* 0x002fc80003f0f008 */
[----:B------:R-:W-:-:S04]  /*0160*/  SEL R0, RZ, 0xffffffff, !P0 ;  /* 0xffffffffff007807 */ /* 0x000fc80004000000 */
[----:B------:R-:W-:Y:S01]  /*0170*/  ISETP.NE.AND P0, PT, R0, RZ, PT ;  /* 0x000000ff0000720c */ /* 0x000fe20003f05270 */
[----:B------:R-:W-:-:S12]  /*0180*/  IMAD.U32 R0, RZ, RZ, UR5 ;  /* 0x00000005ff007e24 */ /* 0x000fd8000f8e00ff */
[----:B------:R-:W-:Y:S05]  /*0190*/  @P0 BRA `(.L_x_3) ;  /* 0x0000000000240947 */ /* 0x000fea0003800000 */
.L_x_4:
[----:B------:R-:W-:Y:S05]  /*01a0*/  NANOSLEEP 0x64 ;  /* 0x000000640000795d */ /* 0x000fea0003800000 */
[----:B------:R-:W-:-:S05]  /*01b0*/  UMOV UR5, 0x2 ;  /* 0x0000000200057882 */ /* 0x000fca0000000000 */
[----:B------:R-:W-:Y:S04]  /*01c0*/  DEPBAR.LE SB1, 0x36 ;  /* 0x00009d800000791a */ /* 0x000fe80000000000 */
[----:B------:R-:W1:Y:S02]  /*01d0*/  UTCATOMSWS.FIND_AND_SET.ALIGN UP0, UR5, UR5 ;  /* 0x00000005000575e3 */ /* 0x000e640008000800 */
[----:B-1----:R-:W-:-:S04]  /*01e0*/  PLOP3.LUT P0, PT, PT, PT, UP0, 0x80, 0x8 ;  /* 0x000000000008781c */ /* 0x002fc80003f0f008 */
[----:B------:R-:W-:-:S04]  /*01f0*/  SEL R0, RZ, 0xffffffff, !P0 ;  /* 0xffffffffff007807 */ /* 0x000fc80004000000 */
[----:B------:R-:W-:Y:S01]  /*0200*/  ISETP.NE.AND P0, PT, R0, RZ, PT ;  /* 0x000000ff0000720c */ /* 0x000fe20003f05270 */
[----:B------:R-:W-:-:S12]  /*0210*/  IMAD.U32 R0, RZ, RZ, UR5 ;  /* 0x00000005ff007e24 */ /* 0x000fd8000f8e00ff */
[----:B------:R-:W-:Y:S05]  /*0220*/  @!P0 BRA `(.L_x_4) ;  /* 0xfffffffc00dc8947 */ /* 0x000fea000383ffff */
.L_x_3:
[C---:B------:R-:W-:Y:S01]  /*0230*/  VIADD R3, R0.reuse, 0x10 ;  /* 0x0000001000037836 */ /* 0x040fe20000000000 */
[----:B------:R-:W-:Y:S01]  /*0240*/  UMOV UR5, 0x50 ;  /* 0x0000005000057882 */ /* 0x000fe20000000000 */
[----:B------:R-:W-:Y:S01]  /*0250*/  SHF.L.U32 R2, R5, R0, RZ ;  /* 0x0000000005027219 */ /* 0x000fe200000006ff */
[----:B------:R-:W-:Y:S01]  /*0260*/  ULEA UR5, UR6, UR5, 0x18 ;  /* 0x0000000506057291 */ /* 0x000fe2000f8ec0ff */
[----:B------:R-:W-:Y:S01]  /*0270*/  IMAD.SHL.U32 R0, R0, 0x20, RZ ;  /* 0x0000002000007824 */ /* 0x000fe200078e00ff */
[----:B------:R-:W-:-:S04]  /*0280*/  SHF.L.U32 R3, R4, R3, RZ ;  /* 0x0000000304037219 */ /* 0x000fc800000006ff */
[----:B------:R-:W-:-:S05]  /*0290*/  LOP3.LUT R2, R3, R2, RZ, 0xfc, !PT ;  /* 0x0000000203027212 */ /* 0x000fca00078efcff */
[----:B------:R1:W-:Y:S04]  /*02a0*/  ATOMS.OR RZ, [UR5], R2 ;  /* 0x00000002ffff798c */ /* 0x0003e8000b000005 */
[----:B------:R1:W-:Y:S01]  /*02b0*/  STS [UR4], R0 ;  /* 0x00000000ff007988 */ /* 0x0003e20008000804 */
[----:B------:R-:W-:Y:S05]  /*02c0*/  BRA `(.L_x_2) ;  /* 0x0000000000107947 */ /* 0x000fea0003800000 */
.L_x_1:
[----:B------:R-:W-:Y:S01]  /*02d0*/  IMAD.MOV.U32 R0, RZ, RZ, -0x1 ;  /* 0xffffffffff007424 */ /* 0x000fe200078e00ff */
[----:B------:R-:W-:-:S04]  /*02e0*/  MOV R2, 0x310 ;  /* 0x0000031000027802 */ /* 0x000fc80000000f00 */
[----:B------:R1:W-:Y:S03]  /*02f0*/  STS [UR4], R0 ;  /* 0x00000000ff007988 */ /* 0x0003e60008000804 */
[----:B01----:R-:W-:Y:S05]  /*0300*/  CALL.REL.NOINC `($__internal_1_$__cuda_sm10x_tcgen05_guardrail_trap_phase_invalid_during_alloc) ;  /* 0x0000005c00c07944 */ /* 0x003fea0003c00000 */
.L_x_2:
[----:B------:R-:W-:Y:S05]  /*0310*/  WARPSYNC.ALL ;  /* 0x0000000000007948 */ /* 0x000fea0003800000 */
[----:B------:R-:W-:Y:S01]  /*0320*/  NOP ;  /* 0x0000000000007918 */ /* 0x000fe20000000000 */
.L_x_0:
[----:B------:R-:W2:Y:S01]  /*0330*/  LDC.64 R24, c[0x0][0x398] ;  /* 0x0000e600ff187b82 */ /* 0x000ea20000000a00 */
[----:B------:R-:W3:Y:S01]  /*0340*/  S2R R5, SR_CTAID.X ;  /* 0x0000000000057919 */ /* 0x000ee20000002500 */
[----:B------:R-:W-:Y:S01]  /*0350*/  UMOV UR9, 0x400 ;  /* 0x0000040000097882 */ /* 0x000fe20000000000 */
[--C-:B------:R-:W-:Y:S01]  /*0360*/  SHF.R.U32.HI R50, RZ, 0x5, R112.reuse ;  /* 0x00000005ff327819 */ /* 0x100fe20000011670 */
[----:B------:R-:W-:Y:S01]  /*0370*/  UMOV UR6, 0x1 ;  /* 0x0000000100067882 */ /* 0x000fe20000000000 */
[----:B------:R-:W-:Y:S01]  /*0380*/  SHF.R.U32.HI R104, RZ, 0x7, R112 ;  /* 0x00000007ff687819 */ /* 0x000fe20000011670 */
[----:B------:R-:W4:Y:S01]  /*0390*/  LDCU.128 UR12, c[0x0][0x380] ;  /* 0x00007000ff0c77ac */ /* 0x000f220008000c00 */
[----:B------:R-:W-:Y:S01]  /*03a0*/  LOP3.LUT R105, R112, 0xff, RZ, 0xc0, !PT ;  /* 0x000000ff70697812 */ /* 0x000fe200078ec0ff */
[----:B------:R-:W5:Y:S01]  /*03b0*/  S2UR UR4, SR_CgaCtaId ;  /* 0x00000000000479c3 */ /* 0x000f620000008800 */
[----:B------:R-:W-:Y:S02]  /*03c0*/  SGXT.U32 R104, R104, 0x1 ;  /* 0x000000016868781a */ /* 0x000fe40000000000 */
[----:B------:R-:W-:-:S02]  /*03d0*/  PRMT R169, RZ, 0x7610, R169 ;  /* 0x00007610ffa97816 */ /* 0x000fc400000000a9 */
[C---:B------:R-:W-:Y:S02]  /*03e0*/  LOP3.LUT R155, R104.reuse, 0x8, RZ, 0xfc, !PT ;  /* 0x00000008689b7812 */ /* 0x040fe400078efcff */
[----:B------:R-:W-:Y:S01]  /*03f0*/  LOP3.LUT R153, R104, 0xa, RZ, 0xfc, !PT ;  /* 0x0000000a68997812 */ /* 0x000fe200078efcff */
[----:B------:R-:W1:Y:S02]  /*0400*/  LDC.64 R12, c[0x0][0x3a8] ;  /* 0x0000ea00ff0c7b82 */ /* 0x000e640000000a00 */
[----:B-12---:R-:W-:Y:S01]  /*0410*/  VIADD R0, R25, 0x3f ;  /* 0x0000003f19007836 */ /* 0x006fe20000000000 */
[----:B------:R-:W-:-:S04]  /*0420*/  IABS R18, R25 ;  /* 0x0000001900127213 */ /* 0x000fc80000000000 */
[----:B------:R-:W-:Y:S01]  /*0430*/  SHF.R.S32.HI R3, RZ, 0x1f, R0 ;  /* 0x0000001fff037819 */ /* 0x000fe20000011400 */
[----:B-----5:R-:W-:-:S03]  /*0440*/  ULEA UR9, UR4, UR9, 0x18 ;  /* 0x0000000904097291 */ /* 0x020fc6000f8ec0ff */
[----:B------:R-:W-:Y:S02]  /*0450*/  LEA.HI R3, R3, R0, RZ, 0x6 ;  /* 0x0000000003037211 */ /* 0x000fe400078f30ff */
[----:B---3--:R-:W-:Y:S01]  /*0460*/  IABS R8, R5 ;  /* 0x0000000500087213 */ /* 0x008fe20000000000 */
[----:B------:R-:W-:Y:S01]  /*0470*/  UIADD3 UR11, UPT, UPT, UR9, 0xc000, URZ ;  /* 0x0000c000090b7890 */ /* 0x000fe2000fffe0ff */
[----:B------:R-:W-:Y:S01]  /*0480*/  SHF.R.S32.HI R3, RZ, 0x6, R3 ;  /* 0x00000006ff037819 */ /* 0x000fe20000011403 */
[----:B------:R-:W-:-:S04]  /*0490*/  IMAD R17, R104, R12, RZ ;  /* 0x0000000c68117224 */ /* 0x000fc800078e02ff */
[----:B------:R-:W-:Y:S02]  /*04a0*/  IMAD.SHL.U32 R4, R3, 0x8, RZ ;  /* 0x0000000803047824 */ /* 0x000fe400078e00ff */
[----:B------:R-:W-:-:S03]  /*04b0*/  IMAD R31, R12, 0x2, R17 ;  /* 0x000000020c1f7824 */ /* 0x000fc600078e0211 */
[-C--:B------:R-:W-:Y:S01]  /*04c0*/  IABS R7, R4.reuse ;  /* 0x0000000400077213 */ /* 0x080fe20000000000 */
[C---:B------:R-:W-:Y:S01]  /*04d0*/  IMAD R33, R12.reuse, 0x2, R31 ;  /* 0x000000020c217824 */ /* 0x040fe200078e021f */
[----:B------:R-:W-:Y:S02]  /*04e0*/  IABS R10, R4 ;  /* 0x00000004000a7213 */ /* 0x000fe40000000000 */
[----:B------:R-:W1:Y:S01]  /*04f0*/  I2F.RP R0, R7 ;  /* 0x0000000700007306 */ /* 0x000e620000209400 */
[----:B------:R-:W-:-:S04]  /*0500*/  IMAD R35, R12, 0x2, R33 ;  /* 0x000000020c237824 */ /* 0x000fc800078e0221 */
[----:B------:R-:W-:-:S04]  /*0510*/  IMAD R67, R12, 0x2, R35 ;  /* 0x000000020c437824 */ /* 0x000fc800078e0223 */
[----:B------:R-:W-:-:S04]  /*0520*/  IMAD R63, R12, 0x2, R67 ;  /* 0x000000020c3f7824 */ /* 0x000fc800078e0243 */
[C---:B------:R-:W-:Y:S01]  /*0530*/  IMAD R61, R12.reuse, 0x2, R63 ;  /* 0x000000020c3d7824 */ /* 0x040fe200078e023f */
[----:B-1----:R-:W1:Y:S03]  /*0540*/  MUFU.RCP R0, R0 ;  /* 0x0000000000007308 */ /* 0x002e660000001000 */
[----:B------:R-:W-:-:S04]  /*0550*/  IMAD R59, R12, 0x2, R61 ;  /* 0x000000020c3b7824 */ /* 0x000fc800078e023d */
[----:B------:R-:W-:-:S04]  /*0560*/  IMAD R57, R12, 0x2, R59 ;  /* 0x000000020c397824 */ /* 0x000fc800078e023b */
[----:B------:R-:W-:Y:S02]  /*0570*/  IMAD R55, R12, 0x2, R57 ;  /* 0x000000020c377824 */ /* 0x000fe400078e0239 */
[----:B-1----:R-:W-:Y:S02]  /*0580*/  VIADD R2, R0, 0xffffffe ;  /* 0x0ffffffe00027836 */ /* 0x002fe40000000000 */
[----:B------:R-:W-:Y:S02]  /*0590*/  IMAD.MOV R0, RZ, RZ, -R10 ;  /* 0x000000ffff007224 */ /* 0x000fe400078e0a0a */
[----:B------:R1:W2:Y:S02]  /*05a0*/  F2I.FTZ.U32.TRUNC.NTZ R3, R2 ;  /* 0x0000000200037305 */ /* 0x0002a4000021f000 */
[----:B-1----:R-:W-:Y:S02]  /*05b0*/  IMAD.MOV.U32 R2, RZ, RZ, RZ ;  /* 0x000000ffff027224 */ /* 0x002fe400078e00ff */
[----:B--2---:R-:W-:-:S04]  /*05c0*/  IMAD.MOV R6, RZ, RZ, -R3 ;  /* 0x000000ffff067224 */ /* 0x004fc800078e0a03 */
[----:B------:R-:W-:Y:S02]  /*05d0*/  IMAD R9, R6, R7, RZ ;  /* 0x0000000706097224 */ /* 0x000fe400078e02ff */
[----:B------:R-:W-:Y:S02]  /*05e0*/  IMAD.MOV.U32 R6, RZ, RZ, R8 ;  /* 0x000000ffff067224 */ /* 0x000fe400078e0008 */
[----:B------:R-:W-:-:S06]  /*05f0*/  IMAD.HI.U32 R3, R3, R9, R2 ;  /* 0x0000000903037227 */ /* 0x000fcc00078e0002 */
[----:B------:R-:W-:-:S04]  /*0600*/  IMAD.HI.U32 R3, R3, R6, RZ ;  /* 0x0000000603037227 */ /* 0x000fc800078e00ff */
[----:B------:R-:W-:Y:S01]  /*0610*/  IMAD R0, R3, R0, R6 ;  /* 0x0000000003007224 */ /* 0x000fe200078e0206 */
[----:B------:R-:W-:Y:S04]  /*0620*/  BAR.SYNC.DEFER_BLOCKING 0x0 ;  /* 0x0000000000007b1d */ /* 0x000fe80000010000 */
[----:B------:R-:W-:-:S13]  /*0630*/  ISETP.GT.U32.AND P2, PT, R7, R0, PT ;  /* 0x000000000700720c */ /* 0x000fda0003f44070 */
[----:B------:R-:W-:Y:S02]  /*0640*/  @!P2 IMAD.IADD R0, R0, 0x1, -R7 ;  /* 0x000000010000a824 */ /* 0x000fe400078e0a07 */
[----:B------:R-:W-:Y:S01]  /*0650*/  @!P2 VIADD R3, R3, 0x1 ;  /* 0x000000010303a836 */ /* 0x000fe20000000000 */
[----:B------:R-:W-:Y:S02]  /*0660*/  ISETP.NE.AND P2, PT, R4, RZ, PT ;  /* 0x000000ff0400720c */ /* 0x000fe40003f45270 */
[----:B------:R-:W-:Y:S02]  /*0670*/  ISETP.GE.U32.AND P0, PT, R0, R7, PT ;  /* 0x000000070000720c */ /* 0x000fe40003f06070 */
[----:B------:R-:W-:-:S04]  /*0680*/  LOP3.LUT R0, R5, R4, RZ, 0x3c, !PT ;  /* 0x0000000405007212 */ /* 0x000fc800078e3cff */
[----:B------:R-:W-:Y:S01]  /*0690*/  ISETP.GE.AND P3, PT, R0, RZ, PT ;  /* 0x000000ff0000720c */ /* 0x000fe20003f66270 */
[----:B------:R-:W-:-:S06]  /*06a0*/  VIADD R0, R24, 0x7f ;  /* 0x0000007f18007836 */ /* 0x000fcc0000000000 */
[----:B------:R-:W-:-:S04]  /*06b0*/  @P0 VIADD R3, R3, 0x1 ;  /* 0x0000000103030836 */ /* 0x000fc80000000000 */
[----:B------:R-:W-:Y:S01]  /*06c0*/  IMAD.MOV.U32 R2, RZ, RZ, R3 ;  /* 0x000000ffff027224 */ /* 0x000fe200078e0003 */
[----:B------:R-:W-:-:S03]  /*06d0*/  SHF.R.S32.HI R3, RZ, 0x1f, R0 ;  /* 0x0000001fff037819 */ /* 0x000fc60000011400 */
[----:B------:R-:W-:Y:S01]  /*06e0*/  @!P3 IMAD.MOV R2, RZ, RZ, -R2 ;  /* 0x000000ffff02b224 */ /* 0x000fe200078e0a02 */
[----:B------:R-:W-:Y:S02]  /*06f0*/  @!P2 LOP3.LUT R2, RZ, R4, RZ, 0x33, !PT ;  /* 0x00000004ff02a212 */ /* 0x000fe400078e33ff */
[----:B------:R-:W-:-:S03]  /*0700*/  LEA.HI R3, R3, R0, RZ, 0x7 ;  /* 0x0000000003037211 */ /* 0x000fc600078f38ff */
[----:B------:R-:W-:Y:S02]  /*0710*/  IMAD.SHL.U32 R6, R2, 0x8, RZ ;  /* 0x0000000802067824 */ /* 0x000fe400078e00ff */
[----:B------:R-:W-:-:S03]  /*0720*/  IMAD.MOV R2, RZ, RZ, -R2 ;  /* 0x000000ffff027224 */ /* 0x000fc600078e0a02 */
[----:B------:R-:W-:Y:S01]  /*0730*/  LEA.HI.SX32 R3, R3, -R6, 0x19 ;  /* 0x8000000603037211 */ /* 0x000fe200078fcaff */
[----:B------:R-:W-:-:S03]  /*0740*/  IMAD R8, R4, R2, R5 ;  /* 0x0000000204087224 */ /* 0x000fc600078e0205 */
[----:B------:R-:W-:-:S04]  /*0750*/  VIMNMX R11, PT, PT, R3, 0x8, PT ;  /* 0x00000008030b7848 */ /* 0x000fc80003fe0100 */
[-C--:B------:R-:W-:Y:S02]  /*0760*/  IABS R7, R11.reuse ;  /* 0x0000000b00077213 */ /* 0x080fe40000000000 */
[----:B------:R-:W-:Y:S02]  /*0770*/  IABS R4, R11 ;  /* 0x0000000b00047213 */ /* 0x000fe40000000000 */
[----:B------:R-:W1:Y:S08]  /*0780*/  I2F.RP R0, R7 ;  /* 0x0000000700007306 */ /* 0x000e700000209400 */
[----:B-1----:R-:W1:Y:S02]  /*0790*/  MUFU.RCP R0, R0 ;  /* 0x0000000000007308 */ /* 0x002e640000001000 */
[----:B-1----:R-:W-:-:S02]  /*07a0*/  VIADD R3, R0, 0xffffffe ;  /* 0x0ffffffe00037836 */ /* 0x002fc40000000000 */
[----:B------:R-:W-:-:S04]  /*07b0*/  IMAD.MOV R0, RZ, RZ, -R4 ;  /* 0x000000ffff007224 */ /* 0x000fc800078e0a04 */
[----:B------:R-:W1:Y:S02]  /*07c0*/  F2I.FTZ.U32.TRUNC.NTZ R3, R3 ;  /* 0x0000000300037305 */ /* 0x000e64000021f000 */
[----:B-1----:R-:W-:-:S04]  /*07d0*/  IMAD.MOV R9, RZ, RZ, -R3 ;  /* 0x000000ffff097224 */ /* 0x002fc800078e0a03 */
[----:B------:R-:W-:Y:S01]  /*07e0*/  IMAD.MOV.U32 R2, RZ, RZ, R9 ;  /* 0x000000ffff027224 */ /* 0x000fe200078e0009 */
[----:B------:R-:W-:-:S03]  /*07f0*/  IABS R9, R8 ;  /* 0x0000000800097213 */ /* 0x000fc60000000000 */
[----:B------:R-:W-:Y:S02]  /*0800*/  IMAD R5, R2, R7, RZ ;  /* 0x0000000702057224 */ /* 0x000fe400078e02ff */
[----:B------:R-:W-:-:S04]  /*0810*/  IMAD.MOV.U32 R2, RZ, RZ, RZ ;  /* 0x000000ffff027224 */ /* 0x000fc800078e00ff */
[----:B------:R-:W-:Y:S01]  /*0820*/  IMAD.HI.U32 R2, R3, R5, R2 ;  /* 0x0000000503027227 */ /* 0x000fe200078e0002 */
[----:B------:R-:W-:-:S05]  /*0830*/  IABS R3, R24 ;  /* 0x0000001800037213 */ /* 0x000fca0000000000 */
[----:B------:R-:W-:-:S04]  /*0840*/  IMAD.HI.U32 R2, R2, R9, RZ ;  /* 0x0000000902027227 */ /* 0x000fc800078e00ff */
[----:B------:R-:W-:Y:S02]  /*0850*/  IMAD R0, R2, R0, R9 ;  /* 0x0000000002007224 */ /* 0x000fe400078e0209 */
[----:B------:R-:W-:-:S03]  /*0860*/  IMAD.MOV.U32 R9, RZ, RZ, R3 ;  /* 0x000000ffff097224 */ /* 0x000fc600078e0003 */
[----:B------:R-:W-:Y:S01]  /*0870*/  ISETP.GT.U32.AND P2, PT, R7, R0, PT ;  /* 0x000000000700720c */ /* 0x000fe20003f44070 */
[----:B------:R-:W1:-:S12]  /*0880*/  I2F.RP R4, R9 ;  /* 0x0000000900047306 */ /* 0x000e580000209400 */
[----:B------:R-:W-:Y:S02]  /*0890*/  @!P2 IMAD.IADD R0, R0, 0x1, -R7 ;  /* 0x000000010000a824 */ /* 0x000fe400078e0a07 */
[----:B------:R-:W-:Y:S01]  /*08a0*/  @!P2 VIADD R2, R2, 0x1 ;  /* 0x000000010202a836 */ /* 0x000fe20000000000 */
[----:B-1----:R-:W1:Y:S01]  /*08b0*/  MUFU.RCP R4, R4 ;  /* 0x0000000400047308 */ /* 0x002e620000001000 */
[----:B------:R-:W-:Y:S02]  /*08c0*/  ISETP.NE.AND P2, PT, R11, RZ, PT ;  /* 0x000000ff0b00720c */ /* 0x000fe40003f45270 */
[----:B------:R-:W-:Y:S02]  /*08d0*/  ISETP.GE.U32.AND P0, PT, R0, R7, PT ;  /* 0x000000070000720c */ /* 0x000fe40003f06070 */
[----:B------:R-:W-:-:S04]  /*08e0*/  LOP3.LUT R0, R8, R11, RZ, 0x3c, !PT ;  /* 0x0000000b08007212 */ /* 0x000fc800078e3cff */
[----:B------:R-:W-:-:S07]  /*08f0*/  ISETP.GE.AND P3, PT, R0, RZ, PT ;  /* 0x000000ff0000720c */ /* 0x000fce0003f66270 */
[----:B------:R-:W-:-:S04]  /*0900*/  @P0 VIADD R2, R2, 0x1 ;  /* 0x0000000102020836 */ /* 0x000fc80000000000 */
[----:B------:R-:W-:Y:S02]  /*0910*/  IMAD.MOV.U32 R103, RZ, RZ, R2 ;  /* 0x000000ffff677224 */ /* 0x000fe400078e0002 */
[----:B-1----:R-:W-:Y:S02]  /*0920*/  VIADD R2, R4, 0xffffffe ;  /* 0x0ffffffe04027836 */ /* 0x002fe40000000000 */
[----:B------:R-:W-:Y:S01]  /*0930*/  @!P3 IMAD.MOV R103, RZ, RZ, -R103 ;  /* 0x000000ffff67b224 */ /* 0x000fe200078e0a67 */
[----:B------:R-:W-:Y:S01]  /*0940*/  @!P2 LOP3.LUT R103, RZ, R11, RZ, 0x33, !PT ;  /* 0x0000000bff67a212 */ /* 0x000fe200078e33ff */
[----:B------:R1:W2:Y:S04]  /*0950*/  F2I.FTZ.U32.TRUNC.NTZ R3, R2 ;  /* 0x0000000200037305 */ /* 0x0002a8000021f000 */
[----:B------:R-:W-:-:S02]  /*0960*/  IMAD.MOV R0, RZ, RZ, -R103 ;  /* 0x000000ffff007224 */ /* 0x000fc400078e0a67 */
[----:B------:R-:W-:Y:S02]  /*0970*/  IMAD.SHL.U32 R103, R103, 0x40, RZ ;  /* 0x0000004067677824 */ /* 0x000fe400078e00ff */
[----:B------:R-:W3:Y:S01]  /*0980*/  I2F.RP R4, R18 ;  /* 0x0000001200047306 */ /* 0x000ee20000209400 */
[----:B------:R-:W-:Y:S02]  /*0990*/  IMAD R0, R11, R0, R8 ;  /* 0x000000000b007224 */ /* 0x000fe400078e0208 */
[----:B-1----:R-:W-:Y:S01]  /*09a0*/  IMAD.MOV.U32 R2, RZ, RZ, RZ ;  /* 0x000000ffff027224 */ /* 0x002fe200078e00ff */
[----:B------:R-:W1:Y:S01]  /*09b0*/  LDS R8, [UR9] ;  /* 0x00000009ff087984 */ /* 0x000e620008000800 */
[----:B------:R-:W-:Y:S01]  /*09c0*/  IMAD.IADD R5, R6, 0x1, R0 ;  /* 0x0000000106057824 */ /* 0x000fe200078e0200 */
[----:B------:R-:W-:Y:S01]  /*09d0*/  LOP3.LUT R0, R112, 0x7f, RZ, 0xc0, !PT ;  /* 0x0000007f70007812 */ /* 0x000fe200078ec0ff */
[----:B--2---:R-:W-:-:S04]  /*09e0*/  IMAD.MOV R7, RZ, RZ, -R3 ;  /* 0x000000ffff077224 */ /* 0x004fc800078e0a03 */
[----:B------:R-:W-:Y:S02]  /*09f0*/  IMAD.MOV.U32 R6, RZ, RZ, R7 ;  /* 0x000000ffff067224 */ /* 0x000fe400078e0007 */
[----:B------:R-:W-:Y:S02]  /*0a00*/  IMAD R102, R5, 0x80, R0 ;  /* 0x0000008005667824 */ /* 0x000fe400078e0200 */
[----:B------:R-:W-:Y:S01]  /*0a10*/  IMAD R5, R6, R9, RZ ;  /* 0x0000000906057224 */ /* 0x000fe200078e02ff */
[----:B---3--:R-:W2:Y:S02]  /*0a20*/  MUFU.RCP R4, R4 ;  /* 0x0000000400047308 */ /* 0x008ea40000001000 */
[----:B------:R-:W-:Y:S01]  /*0a30*/  IABS R6, R102 ;  /* 0x0000006600067213 */ /* 0x000fe20000000000 */
[----:B------:R-:W-:Y:S01]  /*0a40*/  IMAD.HI.U32 R2, R3, R5, R2 ;  /* 0x0000000503027227 */ /* 0x000fe200078e0002 */
[----:B------:R-:W-:Y:S01]  /*0a50*/  BAR.SYNC.DEFER_BLOCKING 0x0 ;  /* 0x0000000000007b1d */ /* 0x000fe20000010000 */
[----:B------:R-:W-:-:S04]  /*0a60*/  ISETP.GE.AND P2, PT, R102, RZ, PT ;  /* 0x000000ff6600720c */ /* 0x000fc80003f46270 */
[----:B------:R-:W-:-:S04]  /*0a70*/  IMAD.HI.U32 R2, R2, R6, RZ ;  /* 0x0000000602027227 */ /* 0x000fc800078e00ff */
[----:B------:R-:W-:-:S04]  /*0a80*/  IMAD.MOV R2, RZ, RZ, -R2 ;  /* 0x000000ffff027224 */ /* 0x000fc800078e0a02 */
[C---:B------:R-:W-:Y:S02]  /*0a90*/  IMAD R6, R9.reuse, R2, R6 ;  /* 0x0000000209067224 */ /* 0x040fe400078e0206 */
[----:B--2---:R-:W-:Y:S02]  /*0aa0*/  VIADD R2, R4, 0xffffffe ;  /* 0x0ffffffe04027836 */ /* 0x004fe40000000000 */
[----:B------:R-:W-:Y:S01]  /*0ab0*/  IMAD.SHL.U32 R4, R50, 0x200000, RZ ;  /* 0x0020000032047824 */ /* 0x000fe200078e00ff */
[----:B------:R-:W-:Y:S01]  /*0ac0*/  ISETP.GT.U32.AND P0, PT, R9, R6, PT ;  /* 0x000000060900720c */ /* 0x000fe20003f04070 */
[----:B------:R2:W3:Y:S03]  /*0ad0*/  F2I.FTZ.U32.TRUNC.NTZ R3, R2 ;  /* 0x0000000200037305 */ /* 0x0004e6000021f000 */
[----:B------:R-:W-:Y:S02]  /*0ae0*/  LOP3.LUT R4, R4, 0x600000, RZ, 0xc0, !PT ;  /* 0x0060000004047812 */ /* 0x000fe400078ec0ff */
[----:B-1----:R-:W-:-:S02]  /*0af0*/  R2UR UR8, R8 ;  /* 0x00000000080872ca */ /* 0x002fc400000e0000 */
[----:B------:R-:W-:Y:S02]  /*0b00*/  R2UR UR5, R4 ;  /* 0x00000000040572ca */ /* 0x000fe400000e0000 */
[----:B--2---:R-:W-:-:S03]  /*0b10*/  SHF.R.U32.HI R2, RZ, 0x6, R112 ;  /* 0x00000006ff027819 */ /* 0x004fc60000011670 */
[----:B------:R-:W-:Y:S01]  /*0b20*/  @!P0 IMAD.IADD R6, R6, 0x1, -R9 ;  /* 0x0000000106068824 */ /* 0x000fe200078e0a09 */
[----:B------:R-:W-:Y:S01]  /*0b30*/  SGXT.U32 R4, R2, 0x2 ;  /* 0x000000020204781a */ /* 0x000fe20000000000 */
[----:B------:R-:W-:Y:S02]  /*0b40*/  IMAD.MOV.U32 R2, RZ, RZ, RZ ;  /* 0x000000ffff027224 */ /* 0x000fe400078e00ff */
[--C-:B---3--:R-:W-:Y:S01]  /*0b50*/  IMAD.MOV R19, RZ, RZ, -R3.reuse ;  /* 0x000000ffff137224 */ /* 0x108fe200078e0a03 */
[----:B------:R-:W-:Y:S02]  /*0b60*/  ISETP.GT.U32.AND P0, PT, R9, R6, PT ;  /* 0x000000060900720c */ /* 0x000fe40003f04070 */
[----:B------:R-:W-:Y:S01]  /*0b70*/  LOP3.LUT R21, R103, R4, RZ, 0xfc, !PT ;  /* 0x0000000467157212 */ /* 0x000fe200078efcff */
[----:B------:R-:W-:Y:S01]  /*0b80*/  IMAD R19, R19, R18, RZ ;  /* 0x0000001213137224 */ /* 0x000fe200078e02ff */
[----:B------:R-:W1:Y:S02]  /*0b90*/  LDC.64 R4, c[0x0][0x3a0] ;  /* 0x0000e800ff047b82 */ /* 0x000e640000000a00 */
[----:B------:R-:W-:Y:S01]  /*0ba0*/  LOP3.LUT R32, R21, 0x4, RZ, 0xfc, !PT ;  /* 0x0000000415207812 */ /* 0x000fe200078efcff */
[----:B------:R-:W-:Y:S01]  /*0bb0*/  IMAD.HI.U32 R19, R3, R19, R2 ;  /* 0x0000001303137227 */ /* 0x000fe200078e0002 */
[----:B------:R-:W-:-:S02]  /*0bc0*/  IABS R23, R21 ;  /* 0x0000001500177213 */ /* 0x000fc40000000000 */
[----:B------:R-:W-:Y:S01]  /*0bd0*/  IABS R27, R32 ;  /* 0x00000020001b7213 */ /* 0x000fe20000000000 */
[----:B------:R-:W-:Y:S02]  /*0be0*/  IMAD.SHL.U32 R2, R50, 0x8, RZ ;  /* 0x0000000832027824 */ /* 0x000fe400078e00ff */
[----:B------:R-:W-:Y:S01]  /*0bf0*/  @!P0 IMAD.IADD R6, R6, 0x1, -R9 ;  /* 0x0000000106068824 */ /* 0x000fe200078e0a09 */
[----:B------:R-:W-:Y:S01]  /*0c00*/  ISETP.NE.AND P0, PT, R24, RZ, PT ;  /* 0x000000ff1800720c */ /* 0x000fe20003f05270 */
[----:B------:R-:W-:Y:S01]  /*0c10*/  IMAD.HI.U32 R3, R19, R27, RZ ;  /* 0x0000001b13037227 */ /* 0x000fe200078e00ff */
[----:B------:R-:W-:-:S03]  /*0c20*/  LOP3.LUT R7, R2, 0x20, RZ, 0xc0, !PT ;  /* 0x0000002002077812 */ /* 0x000fc600078ec0ff */
[----:B------:R-:W-:Y:S01]  /*0c30*/  IMAD.HI.U32 R2, R19, R23, RZ ;  /* 0x0000001713027227 */ /* 0x000fe200078e00ff */
[----:B------:R-:W-:-:S03]  /*0c40*/  R2UR UR10, R7 ;  /* 0x00000000070a72ca */ /* 0x000fc600000e0000 */
[----:B------:R-:W-:Y:S01]  /*0c50*/  @!P2 IMAD.MOV R6, RZ, RZ, -R6 ;  /* 0x000000ffff06a224 */ /* 0x000fe200078e0a06 */
[----:B------:R-:W-:Y:S01]  /*0c60*/  ISETP.NE.U32.AND P2, PT, R105, RZ, PT ;  /* 0x000000ff6900720c */ /* 0x000fe20003f45070 */
[----:B------:R-:W-:Y:S02]  /*0c70*/  IMAD.MOV R2, RZ, RZ, -R2 ;  /* 0x000000ffff027224 */ /* 0x000fe400078e0a02 */
[----:B------:R-:W-:Y:S01]  /*0c80*/  @!P0 LOP3.LUT R6, RZ, R24, RZ, 0x33, !PT ;  /* 0x00000018ff068212 */ /* 0x000fe200078e33ff */
[----:B-1----:R-:W-:Y:S02]  /*0c90*/  VIADD R106, R4, 0x3f ;  /* 0x0000003f046a7836 */ /* 0x002fe40000000000 */
[----:B------:R-:W-:Y:S02]  /*0ca0*/  IMAD.MOV R3, RZ, RZ, -R3 ;  /* 0x000000ffff037224 */ /* 0x000fe400078e0a03 */
[C---:B------:R-:W-:Y:S01]  /*0cb0*/  IMAD R23, R18.reuse, R2, R23 ;  /* 0x0000000212177224 */ /* 0x040fe200078e0217 */
[----:B------:R-:W-:Y:S01]  /*0cc0*/  UIADD3 UR10, UPT, UPT, UR10, UR5, UR8 ;  /* 0x000000050a0a7290 */ /* 0x000fe2000fffe008 */
[----:B------:R-:W-:Y:S01]  /*0cd0*/  IMAD R27, R18, R3, R27 ;  /* 0x00000003121b7224 */ /* 0x000fe200078e021b */
[----:B------:R-:W-:Y:S01]  /*0ce0*/  ISETP.GT.AND P0, PT, R106, 0x3f, PT ;  /* 0x0000003f6a00780c */ /* 0x000fe20003f04270 */
[----:B------:R-:W-:Y:S01]  /*0cf0*/  IMAD R52, R6, R5, RZ ;  /* 0x0000000506347224 */ /* 0x000fe200078e02ff */
[----:B----4-:R-:W-:Y:S11]  /*0d00*/  @P1 BRA `(.L_x_5) ;  /* 0x0000000000181947 */ /* 0x010ff60003800000 */
[----:B------:R-:W-:Y:S01]  /*0d10*/  ELECT P3, URZ, PT ;  /* 0x0000000000ff782f */ /* 0x000fe20003860000 */
[----:B------:R-:W-:Y:S01]  /*0d20*/  IMAD.MOV.U32 R2, RZ, RZ, 0x1 ;  /* 0x00000001ff027424 */ /* 0x000fe200078e00ff */
[----:B------:R-:W-:Y:S01]  /*0d30*/  UMOV UR5, 0x40 ;  /* 0x0000004000057882 */ /* 0x000fe20000000000 */
[----:B------:R-:W-:Y:S01]  /*0d40*/  UVIRTCOUNT.DEALLOC.SMPOOL 0x80 ;  /* 0x000000800000784c */ /* 0x000fe20000000000 */
[----:B------:R-:W-:-:S09]  /*0d50*/  ULEA UR5, UR4, UR5, 0x18 ;  /* 0x0000000504057291 */ /* 0x000fd2000f8ec0ff */
[----:B------:R1:W-:Y:S03]  /*0d60*/  @P3 STS.U8 [UR5], R2 ;  /* 0x00000002ff003988 */ /* 0x0003e60008000005 */
.L_x_5:
[----:B------:R-:W-:Y:S01]  /*0d70*/  STTM.x32 tmem[UR10], RZ ;  /* 0x000000ff000079ed */ /* 0x000fe200082c000a */
[----:B------:R-:W2:Y:S02]  /*0d80*/  FENCE.VIEW.ASYNC.T ;  /* 0x00000000000073c6 */ /* 0x000ea40000000200 */
[----:B--2---:R-:W-:Y:S01]  /*0d90*/  VOTEU.ALL UP0, P2 ;  /* 0x0000000000ff7886 */ /* 0x004fe20001000000 */
[----:B------:R-:W-:Y:S01]  /*0da0*/  VOTEU.ALL UP1, P2 ;  /* 0x0000000000ff7886 */ /* 0x000fe20001020000 */
[----:B------:R-:W-:Y:S01]  /*0db0*/  IMAD R53, R12, 0x2, R55 ;  /* 0x000000020c357824 */ /* 0x000fe200078e0237 */
[----:B------:R-:W-:Y:S01]  /*0dc0*/  ISETP.LT.AND P4, PT, R155, R4, P0 ;  /* 0x000000049b00720c */ /* 0x000fe20000781270 */
[----:B------:R-:W-:Y:S01]  /*0dd0*/  IMAD.SHL.U32 R100, R52, 0x2, RZ ;  /* 0x0000000234647824 */ /* 0x000fe200078e00ff */
[----:B------:R-:W-:-:S04]  /*0de0*/  @!UP0 UIADD3 UR4, UPT, UPT, -UR6, 0x100000, URZ ;  /* 0x0010000006048890 */ /* 0x000fc8000fffe1ff */
[----:B------:R-:W-:Y:S02]  /*0df0*/  @!UP0 USHF.L.U32 UR5, UR4, 0xb, URZ ;  /* 0x0000000b04058899 */ /* 0x000fe400080006ff */
[----:B------:R-:W-:Y:S01]  /*0e00*/  @!UP0 USHF.L.U32 UR4, UR4, 0x1, URZ ;  /* 0x0000000104048899 */ /* 0x000fe200080006ff */
[----:B------:R-:W-:Y:S01]  /*0e10*/  BAR.SYNC.DEFER_BLOCKING 0x0 ;  /* 0x0000000000007b1d */ /* 0x000fe20000010000 */
[----:B------:R-:W-:Y:S01]  /*0e20*/  IMAD R51, R12, 0x2, R53 ;  /* 0x000000020c337824 */ /* 0x000fe200078e0235 */
[----:B------:R-:W-:Y:S02]  /*0e30*/  ISETP.LT.AND P3, PT, R153, R4, P0 ;  /* 0x000000049900720c */ /* 0x000fe40000761270 */
[----:B------:R-:W-:Y:S01]  /*0e40*/  IADD3 R22, P5, PT, R100, UR12, RZ ;  /* 0x0000000c64167c10 */ /* 0x000fe2000ffbe0ff */
[----:B------:R-:W-:-:S03]  /*0e50*/  IMAD R5, R12, 0x2, R51 ;  /* 0x000000020c057824 */ /* 0x000fc600078e0233 */
[----:B------:R-:W-:Y:S01]  /*0e60*/  LEA.HI.X.SX32 R20, R52, UR13, 0x1, P5 ;  /* 0x0000000d34147c11 */ /* 0x000fe2000a8f0eff */
[----:B------:R-:W-:Y:S01]  /*0e70*/  IMAD R11, R12, 0x2, R5 ;  /* 0x000000020c0b7824 */ /* 0x000fe200078e0205 */
[----:B-1----:R-:W-:-:S03]  /*0e80*/  LEA R2, P5, R67, R22, 0x1 ;  /* 0x0000001643027211 */ /* 0x002fc600078a08ff */
[C---:B------:R-:W-:Y:S01]  /*0e90*/  IMAD R29, R12.reuse, 0x2, R11 ;  /* 0x000000020c1d7824 */ /* 0x040fe200078e020b */
[----:B------:R-:W-:Y:S01]  /*0ea0*/  LEA.HI.X.SX32 R3, R67, R20, 0x1, P5 ;  /* 0x0000001443037211 */ /* 0x000fe200028f0eff */
[----:B------:R-:W1:Y:S02]  /*0eb0*/  FENCE.VIEW.ASYNC.S ;  /* 0x00000000000073c6 */ /* 0x000e640000000000 */
[----:B-1----:R1:W2:Y:S02]  /*0ec0*/  @!UP1 SYNCS.EXCH.64 URZ, [UR11], UR4 ;  /* 0x000000040bff95b2 */ /* 0x0022a40008000100 */
[----:B--2---:R-:W-:Y:S01]  /*0ed0*/  BAR.SYNC.DEFER_BLOCKING 0x0 ;  /* 0x0000000000007b1d */ /* 0x004fe20000010000 */
[----:B------:R-:W-:-:S04]  /*0ee0*/  IMAD R37, R12, 0x2, R29 ;  /* 0x000000020c257824 */ /* 0x000fc800078e021d */
[----:B------:R-:W-:Y:S01]  /*0ef0*/  IMAD R15, R12, 0x2, R37 ;  /* 0x000000020c0f7824 */ /* 0x000fe200078e0225 */
[----:B------:R-:W-:-:S03]  /*0f00*/  PRMT R114, RZ, 0x7610, R114 ;  /* 0x00007610ff727816 */ /* 0x000fc60000000072 */
[----:B------:R-:W-:Y:S01]  /*0f10*/  IMAD R39, R12, 0x2, R15 ;  /* 0x000000020c277824 */ /* 0x000fe200078e020f */
[----:B------:R-:W-:Y:S01]  /*0f20*/  LOP3.LUT R151, R104, 0x10, RZ, 0xfc, !PT ;  /* 0x0000001068977812 */ /* 0x000fe200078efcff */
[----:B-1----:R-:W1:Y:S02]  /*0f30*/  LDCU UR4, c[0x0][0x3b0] ;  /* 0x00007600ff0477ac */ /* 0x002e640008000800 */
[C---:B------:R-:W-:Y:S01]  /*0f40*/  IMAD R41, R12.reuse, 0x2, R39 ;  /* 0x000000020c297824 */ /* 0x040fe200078e0227 */
[----:B------:R2:W3:Y:S01]  /*0f50*/  @P4 LDG.E.U16 R169, desc[UR18][R2.64] ;  /* 0x0000001202a94981 */ /* 0x0004e2000c1e1500 */
[----:B------:R-:W-:Y:S02]  /*0f60*/  LEA R6, P4, R63, R22, 0x1 ;  /* 0x000000163f067211 */ /* 0x000fe400078808ff */
[----:B------:R-:W-:Y:S02]  /*0f70*/  ISETP.LT.AND P5, PT, R151, R4, P0 ;  /* 0x000000049700720c */ /* 0x000fe400007a1270 */
[----:B------:R-:W-:Y:S01]  /*0f80*/  LEA.HI.X.SX32 R7, R63, R20, 0x1, P4 ;  /* 0x000000143f077211 */ /* 0x000fe200020f0eff */
[----:B------:R-:W-:Y:S01]  /*0f90*/  IMAD R43, R12, 0x2, R41 ;  /* 0x000000020c2b7824 */ /* 0x000fe200078e0229 */
[----:B------:R-:W-:-:S03]  /*0fa0*/  LOP3.LUT R149, R104, 0x18, RZ, 0xfc, !PT ;  /* 0x0000001868957812 */ /* 0x000fc600078efcff */
[----:B------:R4:W5:Y:S01]  /*0fb0*/  @P3 LDG.E.U16 R114, desc[UR18][R6.64] ;  /* 0x0000001206723981 */ /* 0x000962000c1e1500 */
[-C--:B------:R-:W-:Y:S02]  /*0fc0*/  LEA R8, P3, R5, R22.reuse, 0x1 ;  /* 0x0000001605087211 */ /* 0x080fe400078608ff */
[----:B--2---:R-:W-:Y:S02]  /*0fd0*/  LEA R2, P6, R57, R22, 0x1 ;  /* 0x0000001639027211 */ /* 0x004fe400078c08ff */
[----:B------:R-:W-:Y:S01]  /*0fe0*/  LEA.HI.X.SX32 R9, R5, R20, 0x1, P3 ;  /* 0x0000001405097211 */ /* 0x000fe200018f0eff */
[C---:B------:R-:W-:Y:S01]  /*0ff0*/  IMAD R5, R12.reuse, 0x2, R43 ;  /* 0x000000020c057824 */ /* 0x040fe200078e022b */
[----:B------:R-:W-:Y:S02]  /*1000*/  PRMT R171, RZ, 0x7610, R171 ;  /* 0x00007610ffab7816 */ /* 0x000fe400000000ab */
[----:B------:R-:W-:Y:S01]  /*1010*/  ISETP.LT.AND P4, PT, R149, R4, P0 ;  /* 0x000000049500720c */ /* 0x000fe20000781270 */
[----:B------:R-:W-:Y:S01]  /*1020*/  IMAD R45, R12, 0x2, R5 ;  /* 0x000000020c2d7824 */ /* 0x000fe200078e0205 */
[----:B------:R-:W-:-:S02]  /*1030*/  LEA.HI.X.SX32 R3, R57, R20, 0x1, P6 ;  /* 0x0000001439037211 */ /* 0x000fc400030f0eff */
[----:B------:R-:W-:Y:S01]  /*1040*/  LOP3.LUT R147, R104, 0x1a, RZ, 0xfc, !PT ;  /* 0x0000001a68937812 */ /* 0x000fe200078efcff */
[C---:B------:R-:W-:Y:S01]  /*1050*/  IMAD R47, R12.reuse, 0x2, R45 ;  /* 0x000000020c2f7824 */ /* 0x040fe200078e022d */
[----:B----4-:R-:W-:Y:S01]  /*1060*/  LEA R6, P3, R11, R22, 0x1 ;  /* 0x000000160b067211 */ /* 0x010fe200078608ff */
[----:B------:R2:W4:Y:S01]  /*1070*/  @P5 LDG.E.U16 R171, desc[UR18][R2.64] ;  /* 0x0000001202ab5981 */ /* 0x000522000c1e1500 */
[----:B------:R-:W-:Y:S01]  /*1080*/  ISETP.LT.AND P5, PT, R147, R4, P0 ;  /* 0x000000049300720c */ /* 0x000fe200007a1270 */
[C---:B------:R-:W-:Y:S01]  /*1090*/  IMAD R49, R12.reuse, 0x2, R47 ;  /* 0x000000020c317824 */ /* 0x040fe200078e022f */
[----:B------:R-:W-:Y:S02]  /*10a0*/  LEA.HI.X.SX32 R7, R11, R20, 0x1, P3 ;  /* 0x000000140b077211 */ /* 0x000fe400018f0eff */
[----:B------:R-:W-:Y:S01]  /*10b0*/  PRMT R173, RZ, 0x7610, R173 ;  /* 0x00007610ffad7816 */ /* 0x000fe200000000ad */
[----:B------:R-:W-:Y:S01]  /*10c0*/  IMAD R11, R12, 0x2, R49 ;  /* 0x000000020c0b7824 */ /* 0x000fe200078e0231 */
[----:B------:R-:W-:-:S02]  /*10d0*/  LOP3.LUT R145, R104, 0x20, RZ, 0xfc, !PT ;  /* 0x0000002068917812 */ /* 0x000fc400078efcff */
[----:B------:R-:W-:Y:S01]  /*10e0*/  LOP3.LUT R143, R104, 0x28, RZ, 0xfc, !PT ;  /* 0x00000028688f7812 */ /* 0x000fe200078efcff */
[C---:B------:R-:W-:Y:S01]  /*10f0*/  IMAD R65, R12.reuse, 0x2, R11 ;  /* 0x000000020c417824 */ /* 0x040fe200078e020b */
[----:B------:R-:W-:Y:S01]  /*1100*/  PRMT R116, RZ, 0x7610, R116 ;  /* 0x00007610ff747816 */ /* 0x000fe20000000074 */
[----:B------:R0:W3:Y:S01]  /*1110*/  @P4 LDG.E.U16 R173, desc[UR18][R8.64] ;  /* 0x0000001208ad4981 */ /* 0x0000e2000c1e1500 */
[-C--:B------:R-:W-:Y:S01]  /*1120*/  ISETP.LT.AND P4, PT, R145, R4.reuse, P0 ;  /* 0x000000049100720c */ /* 0x080fe20000781270 */
[C---:B------:R-:W-:Y:S01]  /*1130*/  IMAD R69, R12.reuse, 0x2, R65 ;  /* 0x000000020c457824 */ /* 0x040fe200078e0241 */
[----:B------:R-:W-:Y:S02]  /*1140*/  ISETP.LT.AND P3, PT, R143, R4, P0 ;  /* 0x000000048f00720c */ /* 0x000fe40000761270 */
[----:B------:R1:W3:Y:S01]  /*1150*/  @P5 LDG.E.U16 R116, desc[UR18][R6.64] ;  /* 0x0000001206745981 */ /* 0x0002e2000c1e1500 */
[----:B--2---:R-:W-:Y:S01]  /*1160*/  LEA R2, P6, R15, R22, 0x1 ;  /* 0x000000160f027211 */ /* 0x004fe200078c08ff */
[----:B------:R-:W-:Y:S01]  /*1170*/  IMAD R71, R12, 0x2, R69 ;  /* 0x000000020c477824 */ /* 0x000fe200078e0245 */
[----:B------:R-:W-:-:S02]  /*1180*/  LOP3.LUT R141, R104, 0x30, RZ, 0xfc, !PT ;  /* 0x00000030688d7812 */ /* 0x000fc400078efcff */
[----:B0-----:R-:W-:Y:S02]  /*1190*/  LEA R8, P5, R5, R22, 0x1 ;  /* 0x0000001605087211 */ /* 0x001fe400078a08ff */
[----:B------:R-:W-:Y:S02]  /*11a0*/  LOP3.LUT R139, R104, 0x38, RZ, 0xfc, !PT ;  /* 0x00000038688b7812 */ /* 0x000fe400078efcff */
[----:B------:R-:W-:Y:S02]  /*11b0*/  PRMT R175, RZ, 0x7610, R175 ;  /* 0x00007610ffaf7816 */ /* 0x000fe400000000af */
[----:B------:R-:W-:Y:S02]  /*11c0*/  PRMT R177, RZ, 0x7610, R177 ;  /* 0x00007610ffb17816 */ /* 0x000fe400000000b1 */
[-C--:B------:R-:W-:Y:S02]  /*11d0*/  LEA.HI.X.SX32 R3, R15, R20.reuse, 0x1, P6 ;  /* 0x000000140f037211 */ /* 0x080fe400030f0eff */
[----:B------:R-:W-:Y:S01]  /*11e0*/  LEA.HI.X.SX32 R9, R5, R20, 0x1, P5 ;  /* 0x0000001405097211 */ /* 0x000fe200028f0eff */
[----:B------:R-:W-:Y:S01]  /*11f0*/  IMAD R5, R12, 0x2, R71 ;  /* 0x000000020c057824 */ /* 0x000fe200078e0247 */
[-C--:B------:R-:W-:Y:S01]  /*1200*/  ISETP.LT.AND P6, PT, R141, R4.reuse, P0 ;  /* 0x000000048d00720c */ /* 0x080fe200007c1270 */
[----:B------:R0:W2:Y:S01]  /*1210*/  @P4 LDG.E.U16 R175, desc[UR18][R2.64] ;  /* 0x0000001202af4981 */ /* 0x0000a2000c1e1500 */
[----:B------:R-:W-:-:S02]  /*1220*/  ISETP.LT.AND P5, PT, R139, R4, P0 ;  /* 0x000000048b00720c */ /* 0x000fc400007a1270 */
[-C--:B------:R-:W-:Y:S01]  /*1230*/  LEA R10, P4, R11, R22.reuse, 0x1 ;  /* 0x000000160b0a7211 */ /* 0x080fe200078808ff */
[----:B------:R0:W2:Y:S01]  /*1240*/  @P3 LDG.E.U16 R177, desc[UR18][R8.64] ;  /* 0x0000001208b13981 */ /* 0x0000a2000c1e1500 */
[----:B------:R-:W-:Y:S02]  /*1250*/  LEA R14, P3, R5, R22, 0x1 ;  /* 0x00000016050e7211 */ /* 0x000fe400078608ff */
[C---:B------:R-:W-:Y:S02]  /*1260*/  LOP3.LUT R137, R104.reuse, 0x22, RZ, 0xfc, !PT ;  /* 0x0000002268897812 */ /* 0x040fe400078efcff */
[----:B------:R-:W-:Y:S02]  /*1270*/  LOP3.LUT R135, R104, 0x12, RZ, 0xfc, !PT ;  /* 0x0000001268877812 */ /* 0x000fe400078efcff */
[----:B------:R-:W-:Y:S02]  /*1280*/  PRMT R181, RZ, 0x7610, R181 ;  /* 0x00007610ffb57816 */ /* 0x000fe400000000b5 */
[----:B------:R-:W-:-:S02]  /*1290*/  PRMT R179, RZ, 0x7610, R179 ;  /* 0x00007610ffb37816 */ /* 0x000fc400000000b3 */
[-C--:B------:R-:W-:Y:S02]  /*12a0*/  LEA.HI.X.SX32 R11, R11, R20.reuse, 0x1, P4 ;  /* 0x000000140b0b7211 */ /* 0x080fe400020f0eff */
[----:B------:R-:W-:Y:S02]  /*12b0*/  LEA.HI.X.SX32 R15, R5, R20, 0x1, P3 ;  /* 0x00000014050f7211 */ /* 0x000fe400018f0eff */
[-C--:B------:R-:W-:Y:S01]  /*12c0*/  ISETP.LT.AND P4, PT, R137, R4.reuse, P0 ;  /* 0x000000048900720c */ /* 0x080fe20000781270 */
[----:B------:R0:W2:Y:S01]  /*12d0*/  @P6 LDG.E.U16 R181, desc[UR18][R10.64] ;  /* 0x000000120ab56981 */ /* 0x0000a2000c1e1500 */
[----:B------:R-:W-:Y:S02]  /*12e0*/  ISETP.LT.AND P3, PT, R135, R4, P0 ;  /* 0x000000048700720c */ /* 0x000fe40000761270 */
[-C--:B-1----:R-:W-:Y:S01]  /*12f0*/  LEA R6, P6, R39, R22.reuse, 0x1 ;  /* 0x0000001627067211 */ /* 0x082fe200078c08ff */
[----:B------:R1:W2:Y:S01]  /*1300*/  @P5 LDG.E.U16 R179, desc[UR18][R14.64] ;  /* 0x000000120eb35981 */ /* 0x0002a2000c1e1500 */
[----:B0-----:R-:W-:-:S02]  /*1310*/  LEA R2, P5, R55, R22, 0x1 ;  /* 0x0000001637027211 */ /* 0x001fc400078a08ff */
[C---:B------:R-:W-:Y:S02]  /*1320*/  LOP3.LUT R133, R104.reuse, 0x2a, RZ, 0xfc, !PT ;  /* 0x0000002a68857812 */ /* 0x040fe400078efcff */
[----:B------:R-:W-:Y:S02]  /*1330*/  PRMT R120, RZ, 0x7610, R120 ;  /* 0x00007610ff787816 */ /* 0x000fe40000000078 */
[----:B------:R-:W-:Y:S02]  /*1340*/  PRMT R118, RZ, 0x7610, R118 ;  /* 0x00007610ff767816 */ /* 0x000fe40000000076 */
[-C--:B------:R-:W-:Y:S02]  /*1350*/  LEA.HI.X.SX32 R7, R39, R20.reuse, 0x1, P6 ;  /* 0x0000001427077211 */ /* 0x080fe400030f0eff */
[----:B------:R-:W-:Y:S02]  /*1360*/  LEA.HI.X.SX32 R3, R55, R20, 0x1, P5 ;  /* 0x0000001437037211 */ /* 0x000fe400028f0eff */
[----:B------:R-:W-:Y:S01]  /*1370*/  LOP3.LUT R131, R104, 0x32, RZ, 0xfc, !PT ;  /* 0x0000003268837812 */ /* 0x000fe200078efcff */
[----:B------:R-:W2:Y:S01]  /*1380*/  @P4 LDG.E.U16 R120, desc[UR18][R6.64] ;  /* 0x0000001206784981 */ /* 0x000ea2000c1e1500 */
[----:B------:R-:W-:-:S02]  /*1390*/  ISETP.LT.AND P5, PT, R133, R4, P0 ;  /* 0x000000048500720c */ /* 0x000fc400007a1270 */
[----:B------:R-:W-:Y:S01]  /*13a0*/  ISETP.LT.AND P4, PT, R131, R4, P0 ;  /* 0x000000048300720c */ /* 0x000fe20000781270 */
[----:B------:R0:W2:Y:S01]  /*13b0*/  @P3 LDG.E.U16 R118, desc[UR18][R2.64] ;  /* 0x0000001202763981 */ /* 0x0000a2000c1e1500 */
[-C--:B------:R-:W-:Y:S02]  /*13c0*/  LEA R8, P3, R45, R22.reuse, 0x1 ;  /* 0x000000162d087211 */ /* 0x080fe400078608ff */
[----:B------:R-:W-:Y:S02]  /*13d0*/  LOP3.LUT R129, R104, 0x3a, RZ, 0xfc, !PT ;  /* 0x0000003a68817812 */ /* 0x000fe400078efcff */
[----:B------:R-:W-:Y:S01]  /*13e0*/  PRMT R122, RZ, 0x7610, R122 ;  /* 0x00007610ff7a7816 */ /* 0x000fe2000000007a */
[----:B------:R-:W-:Y:S01]  /*13f0*/  IMAD R39, R12, 0x2, R5 ;  /* 0x000000020c277824 */ /* 0x000fe200078e0205 */
[----:B------:R-:W-:Y:S02]  /*1400*/  LEA R10, P6, R65, R22, 0x1 ;  /* 0x00000016410a7211 */ /* 0x000fe400078c08ff */
[----:B------:R-:W-:-:S02]  /*1410*/  LEA.HI.X.SX32 R9, R45, R20, 0x1, P3 ;  /* 0x000000142d097211 */ /* 0x000fc400018f0eff */
[----:B------:R-:W-:Y:S02]  /*1420*/  LOP3.LUT R127, R104, 0xc, RZ, 0xfc, !PT ;  /* 0x0000000c687f7812 */ /* 0x000fe400078efcff */
[----:B------:R-:W-:Y:S01]  /*1430*/  ISETP.LT.AND P3, PT, R129, R4, P0 ;  /* 0x000000048100720c */ /* 0x000fe20000761270 */
[----:B------:R0:W2:Y:S01]  /*1440*/  @P5 LDG.E.U16 R122, desc[UR18][R8.64] ;  /* 0x00000012087a5981 */ /* 0x0000a2000c1e1500 */
[----:B------:R-:W-:Y:S02]  /*1450*/  PRMT R124, RZ, 0x7610, R124 ;  /* 0x00007610ff7c7816 */ /* 0x000fe4000000007c */
[----:B------:R-:W-:Y:S02]  /*1460*/  LEA.HI.X.SX32 R11, R65, R20, 0x1, P6 ;  /* 0x00000014410b7211 */ /* 0x000fe400030f0eff */
[----:B------:R-:W-:Y:S02]  /*1470*/  ISETP.LT.AND P5, PT, R127, R4, P0 ;  /* 0x000000047f00720c */ /* 0x000fe400007a1270 */
[----:B-1----:R-:W-:Y:S01]  /*1480*/  LEA R14, P6, R39, R22, 0x1 ;  /* 0x00000016270e7211 */ /* 0x002fe200078c08ff */
[----:B------:R-:W2:Y:S01]  /*1490*/  @P4 LDG.E.U16 R124, desc[UR18][R10.64] ;  /* 0x000000120a7c4981 */ /* 0x000ea2000c1e1500 */
[----:B------:R-:W-:-:S02]  /*14a0*/  PRMT R126, RZ, 0x7610, R126 ;  /* 0x00007610ff7e7816 */ /* 0x000fc4000000007e */
[----:B0-----:R-:W-:Y:S02]  /*14b0*/  LEA R2, P4, R61, R22, 0x1 ;  /* 0x000000163d027211 */ /* 0x001fe400078808ff */
[-C--:B------:R-:W-:Y:S02]  /*14c0*/  LEA.HI.X.SX32 R15, R39, R20.reuse, 0x1, P6 ;  /* 0x00000014270f7211 */ /* 0x080fe400030f0eff */
[C---:B------:R-:W-:Y:S02]  /*14d0*/  LOP3.LUT R125, R104.reuse, 0x14, RZ, 0xfc, !PT ;  /* 0x00000014687d7812 */ /* 0x040fe400078efcff */
[----:B------:R-:W-:Y:S01]  /*14e0*/  PRMT R128, RZ, 0x7610, R128 ;  /* 0x00007610ff807816 */ /* 0x000fe20000000080 */
[----:B------:R-:W2:Y:S01]  /*14f0*/  @P3 LDG.E.U16 R126, desc[UR18][R14.64] ;  /* 0x000000120e7e3981 */ /* 0x000ea2000c1e1500 */
[----:B------:R-:W-:Y:S02]  /*1500*/  LEA.HI.X.SX32 R3, R61, R20, 0x1, P4 ;  /* 0x000000143d037211 */ /* 0x000fe400020f0eff */
[----:B------:R-:W-:-:S02]  /*1510*/  LOP3.LUT R123, R104, 0x1c, RZ, 0xfc, !PT ;  /* 0x0000001c687b7812 */ /* 0x000fc400078efcff */
[-C--:B------:R-:W-:Y:S01]  /*1520*/  ISETP.LT.AND P3, PT, R125, R4.reuse, P0 ;  /* 0x000000047d00720c */ /* 0x080fe20000761270 */
[----:B------:R0:W2:Y:S01]  /*1530*/  @P5 LDG.E.U16 R128, desc[UR18][R2.64] ;  /* 0x0000001202805981 */ /* 0x0000a2000c1e1500 */
[----:B------:R-:W-:Y:S02]  /*1540*/  ISETP.LT.AND P4, PT, R123, R4, P0 ;  /* 0x000000047b00720c */ /* 0x000fe40000781270 */
[-C--:B------:R-:W-:Y:S02]  /*1550*/  LEA R6, P5, R53, R22.reuse, 0x1 ;  /* 0x0000001635067211 */ /* 0x080fe400078a08ff */
[----:B------:R-:W-:Y:S02]  /*1560*/  PRMT R132, RZ, 0x7610, R132 ;  /* 0x00007610ff847816 */ /* 0x000fe40000000084 */
[----:B------:R-:W-:Y:S02]  /*1570*/  LEA R8, P6, R29, R22, 0x1 ;  /* 0x000000161d087211 */ /* 0x000fe400078c08ff */
[----:B------:R-:W-:-:S02]  /*1580*/  LEA.HI.X.SX32 R7, R53, R20, 0x1, P5 ;  /* 0x0000001435077211 */ /* 0x000fc400028f0eff */
[----:B------:R-:W-:Y:S02]  /*1590*/  PRMT R130, RZ, 0x7610, R130 ;  /* 0x00007610ff827816 */ /* 0x000fe40000000082 */
[C---:B------:R-:W-:Y:S01]  /*15a0*/  LOP3.LUT R121, R104.reuse, 0x24, RZ, 0xfc, !PT ;  /* 0x0000002468797812 */ /* 0x040fe200078efcff */
[----:B------:R1:W2:Y:S01]  /*15b0*/  @P3 LDG.E.U16 R132, desc[UR18][R6.64] ;  /* 0x0000001206843981 */ /* 0x0002a2000c1e1500 */
[----:B------:R-:W-:Y:S02]  /*15c0*/  LEA.HI.X.SX32 R9, R29, R20, 0x1, P6 ;  /* 0x000000141d097211 */ /* 0x000fe400030f0eff */
[----:B------:R-:W-:Y:S02]  /*15d0*/  LOP3.LUT R119, R104, 0x2c, RZ, 0xfc, !PT ;  /* 0x0000002c68777812 */ /* 0x000fe400078efcff */
[-C--:B------:R-:W-:Y:S01]  /*15e0*/  ISETP.LT.AND P3, PT, R121, R4.reuse, P0 ;  /* 0x000000047900720c */ /* 0x080fe20000761270 */
[----:B------:R1:W2:Y:S01]  /*15f0*/  @P4 LDG.E.U16 R130, desc[UR18][R8.64] ;  /* 0x0000001208824981 */ /* 0x0002a2000c1e1500 */
[----:B------:R-:W-:-:S02]  /*1600*/  ISETP.LT.AND P4, PT, R119, R4, P0 ;  /* 0x000000047700720c */ /* 0x000fc40000781270 */
[-C--:B0-----:R-:W-:Y:S01]  /*1610*/  LEA R2, P5, R41, R22.reuse, 0x1 ;  /* 0x0000001629027211 */ /* 0x081fe200078a08ff */
[----:B------:R-:W-:Y:S01]  /*1620*/  IMAD R65, R12, 0x2, R39 ;  /* 0x000000020c417824 */ /* 0x000fe200078e0227 */
[----:B------:R-:W-:Y:S02]  /*1630*/  LOP3.LUT R117, R104, 0x34, RZ, 0xfc, !PT ;  /* 0x0000003468757812 */ /* 0x000fe400078efcff */
[----:B------:R-:W-:Y:S02]  /*1640*/  PRMT R134, RZ, 0x7610, R134 ;  /* 0x00007610ff867816 */ /* 0x000fe40000000086 */
[----:B-1----:R-:W-:Y:S02]  /*1650*/  LEA R6, P6, R47, R22, 0x1 ;  /* 0x000000162f067211 */ /* 0x002fe400078c08ff */
[----:B------:R-:W-:Y:S02]  /*1660*/  LEA.HI.X.SX32 R3, R41, R20, 0x1, P5 ;  /* 0x0000001429037211 */ /* 0x000fe400028f0eff */
[----:B------:R-:W-:-:S02]  /*1670*/  ISETP.LT.AND P5, PT, R117, R4, P0 ;  /* 0x000000047500720c */ /* 0x000fc400007a1270 */
[----:B------:R-:W-:Y:S01]  /*1680*/  PRMT R136, RZ, 0x7610, R136 ;  /* 0x00007610ff887816 */ /* 0x000fe20000000088 */
[----:B------:R0:W2:Y:S01]  /*1690*/  @P3 LDG.E.U16 R134, desc[UR18][R2.64] ;  /* 0x0000001202863981 */ /* 0x0000a2000c1e1500 */
[----:B------:R-:W-:Y:S02]  /*16a0*/  LEA.HI.X.SX32 R7, R47, R20, 0x1, P6 ;  /* 0x000000142f077211 */ /* 0x000fe400030f0eff */
[-C--:B------:R-:W-:Y:S02]  /*16b0*/  LEA R10, P6, R65, R22.reuse, 0x1 ;  /* 0x00000016410a7211 */ /* 0x080fe400078c08ff */
[C---:B------:R-:W-:Y:S01]  /*16c0*/  LOP3.LUT R115, R104.reuse, 0x3c, RZ, 0xfc, !PT ;  /* 0x0000003c68737812 */ /* 0x040fe200078efcff */
[----:B------:R-:W2:Y:S01]  /*16d0*/  @P4 LDG.E.U16 R136, desc[UR18][R6.64] ;  /* 0x0000001206884981 */ /* 0x000ea2000c1e1500 */
[----:B------:R-:W-:Y:S02]  /*16e0*/  LEA R8, P3, R69, R22, 0x1 ;  /* 0x0000001645087211 */ /* 0x000fe400078608ff */
[----:B------:R-:W-:-:S02]  /*16f0*/  LOP3.LUT R113, R104, 0xe, RZ, 0xfc, !PT ;  /* 0x0000000e68717812 */ /* 0x000fc400078efcff */
[----:B------:R-:W-:Y:S02]  /*1700*/  LEA.HI.X.SX32 R11, R65, R20, 0x1, P6 ;  /* 0x00000014410b7211 */ /* 0x000fe400030f0eff */
[----:B------:R-:W-:Y:S02]  /*1710*/  LOP3.LUT R26, R21, 0x8, RZ, 0xfc, !PT ;  /* 0x00000008151a7812 */ /* 0x000fe400078efcff */
[----:B------:R-:W-:Y:S02]  /*1720*/  PRMT R138, RZ, 0x7610, R138 ;  /* 0x00007610ff8a7816 */ /* 0x000fe4000000008a */
[----:B------:R-:W-:Y:S02]  /*1730*/  ISETP.LT.AND P4, PT, R115, R4, P0 ;  /* 0x000000047300720c */ /* 0x000fe40000781270 */
[----:B------:R-:W-:Y:S02]  /*1740*/  ISETP.GT.U32.AND P6, PT, R18, R23, PT ;  /* 0x000000171200720c */ /* 0x000fe40003fc4070 */
[----:B------:R-:W-:-:S02]  /*1750*/  LEA.HI.X.SX32 R9, R69, R20, 0x1, P3 ;  /* 0x0000001445097211 */ /* 0x000fc400018f0eff */
[----:B------:R-:W-:Y:S02]  /*1760*/  ISETP.LT.AND P3, PT, R113, R4, P0 ;  /* 0x000000047100720c */ /* 0x000fe40000761270 */
[----:B------:R-:W-:Y:S01]  /*1770*/  IABS R5, R26 ;  /* 0x0000001a00057213 */ /* 0x000fe20000000000 */
[----:B------:R1:W2:Y:S01]  /*1780*/  @P5 LDG.E.U16 R138, desc[UR18][R8.64] ;  /* 0x00000012088a5981 */ /* 0x0002a2000c1e1500 */
[----:B------:R-:W-:Y:S02]  /*1790*/  PRMT R140, RZ, 0x7610, R140 ;  /* 0x00007610ff8c7816 */ /* 0x000fe4000000008c */
[C---:B0-----:R-:W-:Y:S01]  /*17a0*/  LEA R2, P5, R59.reuse, R22, 0x1 ;  /* 0x000000163b027211 */ /* 0x041fe200078a08ff */
[----:B------:R-:W-:Y:S01]  /*17b0*/  IMAD.MOV.U32 R29, RZ, RZ, R5 ;  /* 0x000000ffff1d7224 */ /* 0x000fe200078e0005 */
[----:B------:R-:W-:Y:S02]  /*17c0*/  PRMT R142, RZ, 0x7610, R142 ;  /* 0x00007610ff8e7816 */ /* 0x000fe4000000008e */
[----:B------:R-:W-:Y:S01]  /*17d0*/  LEA.HI.X.SX32 R3, R59, R20, 0x1, P5 ;  /* 0x000000143b037211 */ /* 0x000fe200028f0eff */
[----:B------:R-:W-:Y:S01]  /*17e0*/  IMAD.HI.U32 R5, R19, R29, RZ ;  /* 0x0000001d13057227 */ /* 0x000fe200078e00ff */
[----:B------:R-:W-:Y:S01]  /*17f0*/  LOP3.LUT R28, R21, 0xc, RZ, 0xfc, !PT ;  /* 0x0000000c151c7812 */ /* 0x000fe200078efcff */
[----:B------:R0:W2:Y:S01]  /*1800*/  @P4 LDG.E.U16 R140, desc[UR18][R10.64] ;  /* 0x000000120a8c4981 */ /* 0x0000a2000c1e1500 */
[----:B-1----:R-:W-:Y:S01]  /*1810*/  LEA R8, P4, R31, R22, 0x1 ;  /* 0x000000161f087211 */ /* 0x002fe200078808ff */
[----:B------:R-:W-:Y:S01]  /*1820*/  @!P6 IMAD.IADD R23, R23, 0x1, -R18 ;  /* 0x000000011717e824 */ /* 0x000fe200078e0a12 */
[----:B------:R-:W-:Y:S01]  /*1830*/  IABS R15, R28 ;  /* 0x0000001c000f7213 */ /* 0x000fe20000000000 */
[----:B------:R1:W2:Y:S01]  /*1840*/  @P3 LDG.E.U16 R142, desc[UR18][R2.64] ;  /* 0x00000012028e3981 */ /* 0x0002a2000c1e1500 */
[----:B------:R-:W-:Y:S01]  /*1850*/  IMAD.MOV R5, RZ, RZ, -R5 ;  /* 0x000000ffff057224 */ /* 0x000fe200078e0a05 */
[----:B------:R-:W-:-:S02]  /*1860*/  LEA R6, P3, R17, R22, 0x1 ;  /* 0x0000001611067211 */ /* 0x000fc400078608ff */
[C---:B------:R-:W-:Y:S02]  /*1870*/  ISETP.GT.U32.AND P6, PT, R18.reuse, R23, PT ;  /* 0x000000171200720c */ /* 0x040fe40003fc4070 */
[-C--:B------:R-:W-:Y:S02]  /*1880*/  LEA.HI.X.SX32 R9, R31, R20.reuse, 0x1, P4 ;  /* 0x000000141f097211 */ /* 0x080fe400020f0eff */
[C---:B------:R-:W-:Y:S01]  /*1890*/  ISETP.GT.U32.AND P4, PT, R18.reuse, R27, PT ;  /* 0x0000001b1200720c */ /* 0x040fe20003f84070 */
[----:B------:R-:W-:Y:S01]  /*18a0*/  IMAD R29, R18, R5, R29 ;  /* 0x00000005121d7224 */ /* 0x000fe200078e021d */
[----:B------:R-:W-:Y:S01]  /*18b0*/  LEA.HI.X.SX32 R7, R17, R20, 0x1, P3 ;  /* 0x0000001411077211 */ /* 0x000fe200018f0eff */
[----:B------:R-:W-:Y:S01]  /*18c0*/  IMAD.HI.U32 R5, R19, R15, RZ ;  /* 0x0000000f13057227 */ /* 0x000fe200078e00ff */
[----:B0-----:R-:W-:Y:S02]  /*18d0*/  LEA R10, P3, R33, R22, 0x1 ;  /* 0x00000016210a7211 */ /* 0x001fe400078608ff */
[----:B------:R-:W-:Y:S01]  /*18e0*/  LOP3.LUT R34, R21, 0x10, RZ, 0xfc, !PT ;  /* 0x0000001015227812 */ /* 0x000fe200078efcff */
[----:B------:R-:W-:Y:S01]  /*18f0*/  IMAD.MOV R5, RZ, RZ, -R5 ;  /* 0x000000ffff057224 */ /* 0x000fe200078e0a05 */
[----:B------:R-:W-:-:S02]  /*1900*/  LEA.HI.X.SX32 R11, R33, R20, 0x1, P3 ;  /* 0x00000014210b7211 */ /* 0x000fc400018f0eff */
[C---:B------:R-:W-:Y:S02]  /*1910*/  LEA R14, P3, R37.reuse, R22, 0x1 ;  /* 0x00000016250e7211 */ /* 0x040fe400078608ff */
[----:B------:R-:W-:Y:S01]  /*1920*/  IABS R24, R34 ;  /* 0x0000002200187213 */ /* 0x000fe20000000000 */
[C---:B------:R-:W-:Y:S01]  /*1930*/  IMAD R31, R18.reuse, R5, R15 ;  /* 0x00000005121f7224 */ /* 0x040fe200078e020f */
[----:B------:R-:W-:Y:S01]  /*1940*/  LEA.HI.X.SX32 R15, R37, R20, 0x1, P3 ;  /* 0x00000014250f7211 */ /* 0x000fe200018f0eff */
[--C-:B------:R-:W-:Y:S01]  /*1950*/  @!P6 IMAD.IADD R23, R23, 0x1, -R18.reuse ;  /* 0x000000011717e824 */ /* 0x100fe200078e0a12 */
[----:B------:R-:W-:Y:S01]  /*1960*/  ISETP.GE.AND P3, PT, R21, RZ, PT ;  /* 0x000000ff1500720c */ /* 0x000fe20003f66270 */
[----:B------:R-:W-:Y:S01]  /*1970*/  @!P4 IMAD.IADD R27, R27, 0x1, -R18 ;  /* 0x000000011b1bc824 */ /* 0x000fe200078e0a12 */
[----:B------:R-:W-:Y:S01]  /*1980*/  LEA R16, P6, R43, R22, 0x1 ;  /* 0x000000162b107211 */ /* 0x000fe200078c08ff */
[----:B-1----:R-:W-:Y:S01]  /*1990*/  IMAD.HI.U32 R2, R19, R24, RZ ;  /* 0x0000001813027227 */ /* 0x002fe200078e00ff */
[----:B------:R-:W-:-:S02]  /*19a0*/  ISETP.GT.U32.AND P5, PT, R18, R29, PT ;  /* 0x0000001d1200720c */ /* 0x000fc40003fa4070 */
[----:B------:R-:W-:Y:S01]  /*19b0*/  LEA.HI.X.SX32 R17, R43, R20, 0x1, P6 ;  /* 0x000000142b117211 */ /* 0x000fe200030f0eff */
[----:B------:R-:W-:Y:S01]  /*19c0*/  IMAD.MOV R33, RZ, RZ, -R2 ;  /* 0x000000ffff217224 */ /* 0x000fe200078e0a02 */
[C---:B------:R-:W-:Y:S01]  /*19d0*/  ISETP.GT.U32.AND P6, PT, R18.reuse, R27, PT ;  /* 0x0000001b1200720c */ /* 0x040fe20003fc4070 */
[----:B------:R-:W-:Y:S02]  /*19e0*/  IMAD.MOV.U32 R5, RZ, RZ, R23 ;  /* 0x000000ffff057224 */ /* 0x000fe400078e0017 */
[----:B------:R-:W-:Y:S01]  /*19f0*/  IMAD R33, R18, R33, R24 ;  /* 0x0000002112217224 */ /* 0x000fe200078e0218 */
[----:B------:R-:W-:Y:S01]  /*1a00*/  LOP3.LUT R30, R21, 0x14, RZ, 0xfc, !PT ;  /* 0x00000014151e7812 */ /* 0x000fe200078efcff */
[----:B------:R-:W-:-:S03]  /*1a10*/  @!P3 IMAD.MOV R5, RZ, RZ, -R5 ;  /* 0x000000ffff05b224 */ /* 0x000fc600078e0a05 */
[----:B------:R-:W-:Y:S02]  /*1a20*/  ISETP.GT.U32.AND P3, PT, R18, R33, PT ;  /* 0x000000211200720c */ /* 0x000fe40003f64070 */
[----:B------:R-:W-:Y:S01]  /*1a30*/  IABS R3, R30 ;  /* 0x0000001e00037213 */ /* 0x000fe20000000000 */
[--C-:B------:R-:W-:Y:S01]  /*1a40*/  @!P5 IMAD.IADD R29, R29, 0x1, -R18.reuse ;  /* 0x000000011d1dd824 */ /* 0x100fe200078e0a12 */
[----:B------:R-:W-:Y:S01]  /*1a50*/  LEA R46, P4, R49, R22, 0x1 ;  /* 0x00000016312e7211 */ /* 0x000fe200078808ff */
[----:B------:R-:W-:Y:S01]  /*1a60*/  @!P6 IMAD.IADD R27, R27, 0x1, -R18 ;  /* 0x000000011b1be824 */ /* 0x000fe200078e0a12 */
[----:B------:R-:W-:Y:S01]  /*1a70*/  ISETP.GE.AND P6, PT, R32, RZ, PT ;  /* 0x000000ff2000720c */ /* 0x000fe20003fc6270 */
[----:B------:R-:W-:Y:S01]  /*1a80*/  IMAD.HI.U32 R2, R19, R3, RZ ;  /* 0x0000000313027227 */ /* 0x000fe200078e00ff */
[----:B------:R-:W-:Y:S02]  /*1a90*/  LEA.HI.X.SX32 R47, R49, R20, 0x1, P4 ;  /* 0x00000014312f7211 */ /* 0x000fe400020f0eff */
[C---:B------:R-:W-:Y:S01]  /*1aa0*/  ISETP.GT.U32.AND P5, PT, R18.reuse, R29, PT ;  /* 0x0000001d1200720c */ /* 0x040fe20003fa4070 */
[----:B------:R-:W-:Y:S01]  /*1ab0*/  IMAD.MOV R2, RZ, RZ, -R2 ;  /* 0x000000ffff027224 */ /* 0x000fe200078e0a02 */
[----:B------:R-:W-:Y:S01]  /*1ac0*/  LEA R48, P4, R71, R22, 0x1 ;  /* 0x0000001647307211 */ /* 0x000fe200078808ff */
[----:B------:R-:W-:Y:S01]  /*1ad0*/  @!P3 IMAD.IADD R33, R33, 0x1, -R18 ;  /* 0x000000012121b824 */ /* 0x000fe200078e0a12 */
[----:B------:R-:W-:Y:S01]  /*1ae0*/  LOP3.LUT R32, R21, 0x18, RZ, 0xfc, !PT ;  /* 0x0000001815207812 */ /* 0x000fe200078efcff */
[----:B------:R-:W-:Y:S01]  /*1af0*/  IMAD R23, R18, R2, R3 ;  /* 0x0000000212177224 */ /* 0x000fe200078e0203 */
[----:B------:R-:W-:-:S02]  /*1b00*/  LEA.HI.X.SX32 R49, R71, R20, 0x1, P4 ;  /* 0x0000001447317211 */ /* 0x000fc400020f0eff */
[C---:B------:R-:W-:Y:S01]  /*1b10*/  ISETP.GT.U32.AND P4, PT, R18.reuse, R31, PT ;  /* 0x0000001f1200720c */ /* 0x040fe20003f84070 */
[----:B------:R-:W-:Y:S01]  /*1b20*/  @!P6 IMAD.MOV R27, RZ, RZ, -R27 ;  /* 0x000000ffff1be224 */ /* 0x000fe200078e0a1b */
[----:B------:R-:W-:Y:S02]  /*1b30*/  IABS R37, R32 ;  /* 0x0000002000257213 */ /* 0x000fe40000000000 */
[C---:B------:R-:W-:Y:S02]  /*1b40*/  ISETP.GT.U32.AND P3, PT, R18.reuse, R33, PT ;  /* 0x000000211200720c */ /* 0x040fe40003f64070 */
[----:B------:R-:W-:Y:S01]  /*1b50*/  ISETP.GT.U32.AND P6, PT, R18, R23, PT ;  /* 0x000000171200720c */ /* 0x000fe20003fc4070 */
[----:B------:R-:W-:Y:S01]  /*1b60*/  @!P5 IMAD.IADD R29, R29, 0x1, -R18 ;  /* 0x000000011d1dd824 */ /* 0x000fe200078e0a12 */
[----:B------:R-:W-:Y:S01]  /*1b70*/  LOP3.LUT R36, R21, 0x1c, RZ, 0xfc, !PT ;  /* 0x0000001c15247812 */ /* 0x000fe200078efcff */
[----:B------:R-:W-:Y:S01]  /*1b80*/  IMAD.HI.U32 R2, R19, R37, RZ ;  /* 0x0000002513027227 */ /* 0x000fe200078e00ff */
[----:B------:R-:W-:-:S02]  /*1b90*/  ISETP.GE.AND P5, PT, R26, RZ, PT ;  /* 0x000000ff1a00720c */ /* 0x000fc40003fa6270 */
[----:B------:R-:W-:Y:S01]  /*1ba0*/  IABS R39, R36 ;  /* 0x0000002400277213 */ /* 0x000fe20000000000 */
[----:B------:R-:W-:Y:S02]  /*1bb0*/  IMAD.MOV R2, RZ, RZ, -R2 ;  /* 0x000000ffff027224 */ /* 0x000fe400078e0a02 */
[----:B------:R-:W-:Y:S02]  /*1bc0*/  @!P4 IMAD.IADD R31, R31, 0x1, -R18 ;  /* 0x000000011f1fc824 */ /* 0x000fe400078e0a12 */
[C---:B------:R-:W-:Y:S02]  /*1bd0*/  IMAD R37, R18.reuse, R2, R37 ;  /* 0x0000000212257224 */ /* 0x040fe400078e0225 */
[----:B------:R-:W-:Y:S01]  /*1be0*/  IMAD.HI.U32 R3, R19, R39, RZ ;  /* 0x0000002713037227 */ /* 0x000fe200078e00ff */
[----:B------:R-:W-:-:S03]  /*1bf0*/  ISETP.GT.U32.AND P4, PT, R18, R31, PT ;  /* 0x0000001f1200720c */ /* 0x000fc60003f84070 */
[--C-:B------:R-:W-:Y:S01]  /*1c00*/  @!P3 IMAD.IADD R33, R33, 0x1, -R18.reuse ;  /* 0x000000012121b824 */ /* 0x100fe200078e0a12 */
[----:B------:R-:W-:Y:S01]  /*1c10*/  LEA R2, P3, R35, R22, 0x1 ;  /* 0x0000001623027211 */ /* 0x000fe200078608ff */
[--C-:B------:R-:W-:Y:S02]  /*1c20*/  @!P6 IMAD.IADD R23, R23, 0x1, -R18.reuse ;  /* 0x000000011717e824 */ /* 0x100fe400078e0a12 */
[----:B------:R-:W-:Y:S01]  /*1c30*/  IMAD.MOV R26, RZ, RZ, -R3 ;  /* 0x000000ffff1a7224 */ /* 0x000fe200078e0a03 */
[----:B------:R-:W-:Y:S01]  /*1c40*/  LEA.HI.X.SX32 R3, R35, R20, 0x1, P3 ;  /* 0x0000001423037211 */ /* 0x000fe200018f0eff */
[----:B------:R-:W-:Y:S01]  /*1c50*/  @!P5 IMAD.MOV R29, RZ, RZ, -R29 ;  /* 0x000000ffff1dd224 */ /* 0x000fe200078e0a1d */
[----:B------:R-:W-:Y:S02]  /*1c60*/  ISETP.GE.AND P5, PT, R28, RZ, PT ;  /* 0x000000ff1c00720c */ /* 0x000fe40003fa6270 */
[----:B------:R-:W-:Y:S02]  /*1c70*/  ISETP.GT.U32.AND P3, PT, R18, R23, PT ;  /* 0x000000171200720c */ /* 0x000fe40003f64070 */
[----:B------:R-:W-:Y:S01]  /*1c80*/  LOP3.LUT R38, R21, 0x20, RZ, 0xfc, !PT ;  /* 0x0000002015267812 */ /* 0x000fe200078efcff */
[----:B------:R-:W-:-:S02]  /*1c90*/  @!P4 IMAD.IADD R31, R31, 0x1, -R18 ;  /* 0x000000011f1fc824 */ /* 0x000fc400078e0a12 */
[----:B------:R-:W-:Y:S01]  /*1ca0*/  IMAD R39, R18, R26, R39 ;  /* 0x0000001a12277224 */ /* 0x000fe200078e0227 */
[----:B------:R-:W-:-:S05]  /*1cb0*/  IABS R41, R38 ;  /* 0x0000002600297213 */ /* 0x000fca0000000000 */
[----:B------:R-:W-:Y:S01]  /*1cc0*/  @!P5 IMAD.MOV R31, RZ, RZ, -R31 ;  /* 0x000000ffff1fd224 */ /* 0x000fe200078e0a1f */
[----:B------:R-:W-:Y:S01]  /*1cd0*/  ISETP.GE.AND P5, PT, R30, RZ, PT ;  /* 0x000000ff1e00720c */ /* 0x000fe20003fa6270 */
[----:B------:R-:W-:Y:S01]  /*1ce0*/  @!P3 IMAD.IADD R23, R23, 0x1, -R18 ;  /* 0x000000011717b824 */ /* 0x000fe200078e0a12 */
[----:B------:R-:W-:Y:S01]  /*1cf0*/  ISETP.GT.U32.AND P3, PT, R18, R39, PT ;  /* 0x000000271200720c */ /* 0x000fe20003f64070 */
[----:B------:R-:W-:Y:S01]  /*1d00*/  IMAD.HI.U32 R24, R19, R41, RZ ;  /* 0x0000002913187227 */ /* 0x000fe200078e00ff */
[----:B------:R-:W-:-:S03]  /*1d10*/  ISETP.GE.AND P4, PT, R34, RZ, PT ;  /* 0x000000ff2200720c */ /* 0x000fc60003f86270 */
[----:B------:R-:W-:Y:S01]  /*1d20*/  IMAD.MOV R24, RZ, RZ, -R24 ;  /* 0x000000ffff187224 */ /* 0x000fe200078e0a18 */
[C---:B------:R-:W-:Y:S01]  /*1d30*/  ISETP.GT.U32.AND P6, PT, R18.reuse, R37, PT ;  /* 0x000000251200720c */ /* 0x040fe20003fc4070 */
[----:B------:R-:W-:Y:S01]  /*1d40*/  IMAD.MOV.U32 R35, RZ, RZ, R23 ;  /* 0x000000ffff237224 */ /* 0x000fe200078e0017 */
[----:B------:R-:W-:Y:S01]  /*1d50*/  LOP3.LUT R30, R21, 0x24, RZ, 0xfc, !PT ;  /* 0x00000024151e7812 */ /* 0x000fe200078efcff */
[C---:B------:R-:W-:Y:S02]  /*1d60*/  IMAD R41, R18.reuse, R24, R41 ;  /* 0x0000001812297224 */ /* 0x040fe400078e0229 */
[----:B------:R-:W-:Y:S01]  /*1d70*/  @!P5 IMAD.MOV R35, RZ, RZ, -R35 ;  /* 0x000000ffff23d224 */ /* 0x000fe200078e0a23 */
[----:B------:R-:W-:Y:S01]  /*1d80*/  IABS R26, R30 ;  /* 0x0000001e001a7213 */ /* 0x000fe20000000000 */
[----:B------:R-:W-:Y:S01]  /*1d90*/  @!P3 IMAD.IADD R39, R39, 0x1, -R18 ;  /* 0x000000012727b824 */ /* 0x000fe200078e0a12 */
[----:B------:R-:W-:Y:S01]  /*1da0*/  ISETP.GT.U32.AND P5, PT, R18, R41, PT ;  /* 0x000000291200720c */ /* 0x000fe20003fa4070 */
[----:B------:R-:W-:Y:S01]  /*1db0*/  @!P4 IMAD.MOV R33, RZ, RZ, -R33 ;  /* 0x000000ffff21c224 */ /* 0x000fe200078e0a21 */
[----:B------:R-:W-:Y:S01]  /*1dc0*/  ISETP.GE.AND P4, PT, R32, RZ, PT ;  /* 0x000000ff2000720c */ /* 0x000fe20003f86270 */
[----:B------:R-:W-:Y:S01]  /*1dd0*/  IMAD.HI.U32 R23, R19, R26, RZ ;  /* 0x0000001a13177227 */ /* 0x000fe200078e00ff */
[----:B------:R-:W-:-:S02]  /*1de0*/  ISETP.GT.U32.AND P3, PT, R18, R39, PT ;  /* 0x000000271200720c */ /* 0x000fc40003f64070 */
[----:B------:R-:W-:Y:S01]  /*1df0*/  LOP3.LUT R32, R21, 0x28, RZ, 0xfc, !PT ;  /* 0x0000002815207812 */ /* 0x000fe200078efcff */
[--C-:B------:R-:W-:Y:S01]  /*1e00*/  @!P6 IMAD.IADD R37, R37, 0x1, -R18.reuse ;  /* 0x000000012525e824 */ /* 0x100fe200078e0a12 */
[----:B------:R-:W-:Y:S01]  /*1e10*/  LOP3.LUT R34, R21, 0x2c, RZ, 0xfc, !PT ;  /* 0x0000002c15227812 */ /* 0x000fe200078efcff */
[----:B------:R-:W-:Y:S01]  /*1e20*/  IMAD.MOV R23, RZ, RZ, -R23 ;  /* 0x000000ffff177224 */ /* 0x000fe200078e0a17 */
[----:B------:R-:W-:Y:S02]  /*1e30*/  IABS R43, R32 ;  /* 0x00000020002b7213 */ /* 0x000fe40000000000 */
[C---:B------:R-:W-:Y:S01]  /*1e40*/  ISETP.GT.U32.AND P6, PT, R18.reuse, R37, PT ;  /* 0x000000251200720c */ /* 0x040fe20003fc4070 */
[----:B------:R-:W-:Y:S01]  /*1e50*/  @!P5 IMAD.IADD R41, R41, 0x1, -R18 ;  /* 0x000000012929d824 */ /* 0x000fe200078e0a12 */
[----:B------:R-:W-:Y:S01]  /*1e60*/  IABS R45, R34 ;  /* 0x00000022002d7213 */ /* 0x000fe20000000000 */
[C---:B------:R-:W-:Y:S02]  /*1e70*/  IMAD R23, R18.reuse, R23, R26 ;  /* 0x0000001712177224 */ /* 0x040fe400078e021a */
[----:B------:R-:W-:Y:S01]  /*1e80*/  IMAD.HI.U32 R24, R19, R43, RZ ;  /* 0x0000002b13187227 */ /* 0x000fe200078e00ff */
[----:B------:R-:W-:-:S03]  /*1e90*/  ISETP.GT.U32.AND P5, PT, R18, R41, PT ;  /* 0x000000291200720c */ /* 0x000fc60003fa4070 */
[----:B------:R-:W-:Y:S01]  /*1ea0*/  @!P3 IMAD.IADD R39, R39, 0x1, -R18 ;  /* 0x000000012727b824 */ /* 0x000fe200078e0a12 */
[----:B------:R-:W-:Y:S01]  /*1eb0*/  ISETP.GT.U32.AND P3, PT, R18, R23, PT ;  /* 0x000000171200720c */ /* 0x000fe20003f64070 */
[----:B------:R-:W-:Y:S02]  /*1ec0*/  IMAD.MOV R28, RZ, RZ, -R24 ;  /* 0x000000ffff1c7224 */ /* 0x000fe400078e0a18 */
[----:B------:R-:W-:-:S04]  /*1ed0*/  IMAD.HI.U32 R24, R19, R45, RZ ;  /* 0x0000002d13187227 */ /* 0x000fc800078e00ff */
[----:B------:R-:W-:Y:S02]  /*1ee0*/  IMAD.MOV R26, RZ, RZ, -R24 ;  /* 0x000000ffff1a7224 */ /* 0x000fe400078e0a18 */
[--C-:B------:R-:W-:Y:S01]  /*1ef0*/  @!P6 IMAD.IADD R37, R37, 0x1, -R18.reuse ;  /* 0x000000012525e824 */ /* 0x100fe200078e0a12 */
[----:B------:R-:W-:Y:S01]  /*1f00*/  ISETP.GE.AND P6, PT, R36, RZ, PT ;  /* 0x000000ff2400720c */ /* 0x000fe20003fc6270 */
[C---:B------:R-:W-:Y:S02]  /*1f10*/  IMAD R43, R18.reuse, R28, R43 ;  /* 0x0000001c122b7224 */ /* 0x040fe400078e022b */
[C---:B------:R-:W-:Y:S02]  /*1f20*/  IMAD R45, R18.reuse, R26, R45 ;  /* 0x0000001a122d7224 */ /* 0x040fe400078e022d */
[----:B------:R-:W-:Y:S01]  /*1f30*/  @!P4 IMAD.MOV R37, RZ, RZ, -R37 ;  /* 0x000000ffff25c224 */ /* 0x000fe200078e0a25 */
[C---:B------:R-:W-:Y:S01]  /*1f40*/  ISETP.GT.U32.AND P4, PT, R18.reuse, R43, PT ;  /* 0x0000002b1200720c */ /* 0x040fe20003f84070 */
[--C-:B------:R-:W-:Y:S01]  /*1f50*/  @!P5 IMAD.IADD R41, R41, 0x1, -R18.reuse ;  /* 0x000000012929d824 */ /* 0x100fe200078e0a12 */
[----:B------:R-:W-:Y:S01]  /*1f60*/  LOP3.LUT R40, R21, 0x30, RZ, 0xfc, !PT ;  /* 0x0000003015287812 */ /* 0x000fe200078efcff */
[----:B------:R-:W-:Y:S01]  /*1f70*/  @!P3 IMAD.IADD R23, R23, 0x1, -R18 ;  /* 0x000000011717b824 */ /* 0x000fe200078e0a12 */
[----:B------:R-:W-:-:S02]  /*1f80*/  ISETP.GT.U32.AND P5, PT, R18, R45, PT ;  /* 0x0000002d1200720c */ /* 0x000fc40003fa4070 */
[----:B------:R-:W-:Y:S02]  /*1f90*/  IABS R69, R40 ;  /* 0x0000002800457213 */ /* 0x000fe40000000000 */
[----:B------:R-:W-:Y:S01]  /*1fa0*/  ISETP.GT.U32.AND P3, PT, R18, R23, PT ;  /* 0x000000171200720c */ /* 0x000fe20003f64070 */
[----:B------:R-:W-:Y:S01]  /*1fb0*/  @!P6 IMAD.MOV R39, RZ, RZ, -R39 ;  /* 0x000000ffff27e224 */ /* 0x000fe200078e0a27 */
[----:B------:R-:W-:Y:S01]  /*1fc0*/  ISETP.GE.AND P6, PT, R38, RZ, PT ;  /* 0x000000ff2600720c */ /* 0x000fe20003fc6270 */
[----:B------:R-:W-:Y:S01]  /*1fd0*/  IMAD.HI.U32 R24, R19, R69, RZ ;  /* 0x0000004513187227 */ /* 0x000fe200078e00ff */
[C---:B------:R-:W-:Y:S02]  /*1fe0*/  LOP3.LUT R36, R21.reuse, 0x34, RZ, 0xfc, !PT ;  /* 0x0000003415247812 */ /* 0x040fe400078efcff */
[----:B------:R-:W-:Y:S01]  /*1ff0*/  LOP3.LUT R38, R21, 0x38, RZ, 0xfc, !PT ;  /* 0x0000003815267812 */ /* 0x000fe200078efcff */
[----:B------:R-:W-:Y:S01]  /*2000*/  @!P4 IMAD.IADD R43, R43, 0x1, -R18 ;  /* 0x000000012b2bc824 */ /* 0x000fe200078e0a12 */
[----:B------:R-:W-:Y:S01]  /*2010*/  LOP3.LUT R28, R21, 0x3c, RZ, 0xfc, !PT ;  /* 0x0000003c151c7812 */ /* 0x000fe200078efcff */
[----:B------:R-:W-:Y:S01]  /*2020*/  IMAD.MOV R24, RZ, RZ, -R24 ;  /* 0x000000ffff187224 */ /* 0x000fe200078e0a18 */
[----:B------:R-:W-:Y:S01]  /*2030*/  IABS R26, R36 ;  /* 0x00000024001a7213 */ /* 0x000fe20000000000 */
[----:B------:R-:W-:Y:S01]  /*2040*/  @!P5 IMAD.IADD R45, R45, 0x1, -R18 ;  /* 0x000000012d2dd824 */ /* 0x000fe200078e0a12 */
[----:B------:R-:W-:-:S02]  /*2050*/  IABS R71, R38 ;  /* 0x0000002600477213 */ /* 0x000fc40000000000 */
[----:B------:R-:W-:Y:S01]  /*2060*/  IABS R73, R28 ;  /* 0x0000001c00497213 */ /* 0x000fe20000000000 */
[C---:B------:R-:W-:Y:S01]  /*2070*/  IMAD R69, R18.reuse, R24, R69 ;  /* 0x0000001812457224 */ /* 0x040fe200078e0245 */
[C---:B------:R-:W-:Y:S01]  /*2080*/  ISETP.GT.U32.AND P4, PT, R18.reuse, R43, PT ;  /* 0x0000002b1200720c */ /* 0x040fe20003f84070 */
[----:B------:R-:W-:Y:S01]  /*2090*/  @!P3 IMAD.IADD R23, R23, 0x1, -R18 ;  /* 0x000000011717b824 */ /* 0x000fe200078e0a12 */
[----:B------:R-:W-:Y:S01]  /*20a0*/  ISETP.GT.U32.AND P5, PT, R18, R45, PT ;  /* 0x0000002d1200720c */ /* 0x000fe20003fa4070 */
[----:B------:R-:W-:Y:S01]  /*20b0*/  IMAD.HI.U32 R21, R19, R26, RZ ;  /* 0x0000001a13157227 */ /* 0x000fe200078e00ff */
[----:B------:R-:W-:-:S03]  /*20c0*/  ISETP.GE.AND P3, PT, R30, RZ, PT ;  /* 0x000000ff1e00720c */ /* 0x000fc60003f66270 */
[----:B------:R-:W-:-:S04]  /*20d0*/  IMAD.HI.U32 R24, R19, R71, RZ ;  /* 0x0000004713187227 */ /* 0x000fc800078e00ff */
[----:B------:R-:W-:-:S04]  /*20e0*/  IMAD.HI.U32 R19, R19, R73, RZ ;  /* 0x0000004913137227 */ /* 0x000fc800078e00ff */
[----:B------:R-:W-:Y:S02]  /*20f0*/  IMAD.MOV R19, RZ, RZ, -R19 ;  /* 0x000000ffff137224 */ /* 0x000fe400078e0a13 */
[----:B------:R-:W-:Y:S02]  /*2100*/  IMAD.MOV R21, RZ, RZ, -R21 ;  /* 0x000000ffff157224 */ /* 0x000fe400078e0a15 */
[C---:B------:R-:W-:Y:S02]  /*2110*/  IMAD R73, R18.reuse, R19, R73 ;  /* 0x0000001312497224 */ /* 0x040fe400078e0249 */
[----:B------:R-:W-:Y:S02]  /*2120*/  IMAD R21, R18, R21, R26 ;  /* 0x0000001512157224 */ /* 0x000fe400078e021a */
[----:B------:R-:W-:Y:S02]  /*2130*/  IMAD.MOV.U32 R19, RZ, RZ, R23 ;  /* 0x000000ffff137224 */ /* 0x000fe400078e0017 */
[--C-:B------:R-:W-:Y:S01]  /*2140*/  @!P4 IMAD.IADD R43, R43, 0x1, -R18.reuse ;  /* 0x000000012b2bc824 */ /* 0x100fe200078e0a12 */
[----:B------:R-:W-:Y:S01]  /*2150*/  ISETP.GE.AND P4, PT, R32, RZ, PT ;  /* 0x000000ff2000720c */ /* 0x000fe20003f86270 */
[----:B------:R-:W-:Y:S01]  /*2160*/  @!P5 IMAD.IADD R45, R45, 0x1, -R18 ;  /* 0x000000012d2dd824 */ /* 0x000fe200078e0a12 */
[----:B------:R-:W-:Y:S01]  /*2170*/  ISETP.GE.AND P5, PT, R34, RZ, PT ;  /* 0x000000ff2200720c */ /* 0x000fe20003fa6270 */
[----:B------:R-:W-:Y:S01]  /*2180*/  @!P3 IMAD.MOV R19, RZ, RZ, -R19 ;  /* 0x000000ffff13b224 */ /* 0x000fe200078e0a13 */
[----:B------:R-:W-:Y:S01]  /*2190*/  ISETP.GT.U32.AND P3, PT, R18, R21, PT ;  /* 0x000000151200720c */ /* 0x000fe20003f64070 */
[----:B------:R-:W-:-:S02]  /*21a0*/  IMAD.MOV R24, RZ, RZ, -R24 ;  /* 0x000000ffff187224 */ /* 0x000fc400078e0a18 */
[----:B------:R-:W-:Y:S01]  /*21b0*/  @!P6 IMAD.MOV R41, RZ, RZ, -R41 ;  /* 0x000000ffff29e224 */ /* 0x000fe200078e0a29 */
[C---:B------:R-:W-:Y:S01]  /*21c0*/  ISETP.GT.U32.AND P6, PT, R18.reuse, R69, PT ;  /* 0x000000451200720c */ /* 0x040fe20003fc4070 */
[----:B------:R-:W-:Y:S02]  /*21d0*/  IMAD R71, R18, R24, R71 ;  /* 0x0000001812477224 */ /* 0x000fe400078e0247 */
[----:B------:R-:W-:Y:S02]  /*21e0*/  IMAD R65, R12, 0x2, R65 ;  /* 0x000000020c417824 */ /* 0x000fe400078e0241 */
[----:B------:R-:W-:Y:S01]  /*21f0*/  @!P4 IMAD.MOV R43, RZ, RZ, -R43 ;  /* 0x000000ffff2bc224 */ /* 0x000fe200078e0a2b */
[C---:B------:R-:W-:Y:S01]  /*2200*/  ISETP.GT.U32.AND P4, PT, R18.reuse, R71, PT ;  /* 0x000000471200720c */ /* 0x040fe20003f84070 */
[----:B------:R-:W-:Y:S01]  /*2210*/  @!P5 IMAD.MOV R45, RZ, RZ, -R45 ;  /* 0x000000ffff2dd224 */ /* 0x000fe200078e0a2d */
[----:B------:R-:W-:Y:S01]  /*2220*/  ISETP.GT.U32.AND P5, PT, R18, R73, PT ;  /* 0x000000491200720c */ /* 0x000fe20003fa4070 */
[----:B------:R-:W-:Y:S01]  /*2230*/  @!P3 IMAD.IADD R21, R21, 0x1, -R18 ;  /* 0x000000011515b824 */ /* 0x000fe200078e0a12 */
[----:B------:R-:W-:-:S03]  /*2240*/  LEA R64, P3, R65, R22, 0x1 ;  /* 0x0000001641407211 */ /* 0x000fc600078608ff */
[--C-:B------:R-:W-:Y:S01]  /*2250*/  @!P6 IMAD.IADD R69, R69, 0x1, -R18.reuse ;  /* 0x000000014545e824 */ /* 0x100fe200078e0a12 */
[----:B------:R-:W-:Y:S02]  /*2260*/  LEA.HI.X.SX32 R65, R65, R20, 0x1, P3 ;  /* 0x0000001441417211 */ /* 0x000fe400018f0eff */
[C---:B------:R-:W-:Y:S02]  /*2270*/  ISETP.GT.U32.AND P3, PT, R18.reuse, R21, PT ;  /* 0x000000151200720c */ /* 0x040fe40003f64070 */
[----:B------:R-:W-:Y:S01]  /*2280*/  ISETP.GT.U32.AND P6, PT, R18, R69, PT ;  /* 0x000000451200720c */ /* 0x000fe20003fc4070 */
[--C-:B------:R-:W-:Y:S01]  /*2290*/  @!P4 IMAD.IADD R71, R71, 0x1, -R18.reuse ;  /* 0x000000014747c824 */ /* 0x100fe200078e0a12 */
[----:B------:R-:W-:Y:S01]  /*22a0*/  LEA R22, P4, R51, R22, 0x1 ;  /* 0x0000001633167211 */ /* 0x000fe200078808ff */
[----:B------:R-:W-:-:S03]  /*22b0*/  @!P5 IMAD.IADD R73, R73, 0x1, -R18 ;  /* 0x000000014949d824 */ /* 0x000fc600078e0a12 */
[C---:B------:R-:W-:Y:S02]  /*22c0*/  ISETP.GT.U32.AND P5, PT, R18.reuse, R71, PT ;  /* 0x000000471200720c */ /* 0x040fe40003fa4070 */
[----:B------:R-:W-:Y:S02]  /*22d0*/  LEA.HI.X.SX32 R23, R51, R20, 0x1, P4 ;  /* 0x0000001433177211 */ /* 0x000fe400020f0eff */
[----:B------:R-:W-:Y:S01]  /*22e0*/  ISETP.GT.U32.AND P4, PT, R18, R73, PT ;  /* 0x000000491200720c */ /* 0x000fe20003f84070 */
[--C-:B------:R-:W-:Y:S01]  /*22f0*/  @!P3 IMAD.IADD R21, R21, 0x1, -R18.reuse ;  /* 0x000000011515b824 */ /* 0x100fe200078e0a12 */
[----:B------:R-:W-:Y:S01]  /*2300*/  ISETP.GE.AND P3, PT, R38, RZ, PT ;  /* 0x000000ff2600720c */ /* 0x000fe20003f66270 */
[----:B------:R-:W-:Y:S01]  /*2310*/  @!P6 IMAD.IADD R69, R69, 0x1, -R18 ;  /* 0x000000014545e824 */ /* 0x000fe200078e0a12 */
[----:B------:R-:W-:Y:S02]  /*2320*/  ISETP.GE.AND P6, PT, R40, RZ, PT ;  /* 0x000000ff2800720c */ /* 0x000fe40003fc6270 */
[----:B------:R-:W-:-:S03]  /*2330*/  LOP3.LUT R109, R104, 0x1e, RZ, 0xfc, !PT ;  /* 0x0000001e686d7812 */ /* 0x000fc600078efcff */
[----:B------:R-:W-:Y:S01]  /*2340*/  @!P5 IMAD.IADD R71, R71, 0x1, -R18 ;  /* 0x000000014747d824 */ /* 0x000fe200078e0a12 */
[----:B------:R-:W-:-:S03]  /*2350*/  ISETP.GE.AND P5, PT, R28, RZ, PT ;  /* 0x000000ff1c00720c */ /* 0x000fc60003fa6270 */
[----:B------:R-:W-:Y:S01]  /*2360*/  @!P4 IMAD.IADD R73, R73, 0x1, -R18 ;  /* 0x000000014949c824 */ /* 0x000fe200078e0a12 */
[----:B------:R-:W-:Y:S01]  /*2370*/  ISETP.NE.AND P4, PT, R25, RZ, PT ;  /* 0x000000ff1900720c */ /* 0x000fe20003f85270 */
[----:B------:R-:W-:Y:S01]  /*2380*/  @!P3 IMAD.MOV R71, RZ, RZ, -R71 ;  /* 0x000000ffff47b224 */ /* 0x000fe200078e0a47 */
[----:B------:R-:W-:Y:S02]  /*2390*/  LOP3.LUT R18, RZ, R25, RZ, 0x33, !PT ;  /* 0x00000019ff127212 */ /* 0x000fe400078e33ff */
[----:B------:R-:W-:Y:S01]  /*23a0*/  ISETP.LT.AND P3, PT, R109, R4, P0 ;  /* 0x000000046d00720c */ /* 0x000fe20000761270 */
[----:B------:R-:W-:Y:S01]  /*23b0*/  @!P6 IMAD.MOV R69, RZ, RZ, -R69 ;  /* 0x000000ffff45e224 */ /* 0x000fe200078e0a45 */
[----:B------:R-:W-:Y:S02]  /*23c0*/  SEL R20, R18, R5, !P4 ;  /* 0x0000000512147207 */ /* 0x000fe40006000000 */
[----:B------:R-:W-:Y:S02]  /*23d0*/  ISETP.GE.AND P6, PT, R36, RZ, PT ;  /* 0x000000ff2400720c */ /* 0x000fe40003fc6270 */
[----:B------:R-:W-:-:S02]  /*23e0*/  LOP3.LUT R5, R112, 0x3f, RZ, 0xc0, !PT ;  /* 0x0000003f70057812 */ /* 0x000fc400078ec0ff */
[----:B------:R-:W-:Y:S02]  /*23f0*/  PRMT R146, RZ, 0x7610, R146 ;  /* 0x00007610ff927816 */ /* 0x000fe40000000092 */
[----:B------:R-:W-:Y:S01]  /*2400*/  SEL R25, R18, R19, !P4 ;  /* 0x0000001312197207 */ /* 0x000fe20006000000 */
[----:B------:R-:W-:Y:S01]  /*2410*/  IMAD R19, R5, R13, RZ ;  /* 0x0000000d05137224 */ /* 0x000fe200078e02ff */
[----:B------:R-:W-:Y:S01]  /*2420*/  LOP3.LUT R107, R104, 0x26, RZ, 0xfc, !PT ;  /* 0x00000026686b7812 */ /* 0x000fe200078efcff */
[----:B------:R-:W-:Y:S01]  /*2430*/  @!P5 IMAD.MOV R73, RZ, RZ, -R73 ;  /* 0x000000ffff49d224 */ /* 0x000fe200078e0a49 */
[----:B------:R-:W-:Y:S01]  /*2440*/  SEL R58, R18, R69, !P4 ;  /* 0x00000045123a7207 */ /* 0x000fe20006000000 */
[----:B------:R0:W2:Y:S01]  /*2450*/  @P3 LDG.E.U16 R146, desc[UR18][R14.64] ;  /* 0x000000120e923981 */ /* 0x0000a2000c1e1500 */
[----:B------:R-:W-:Y:S02]  /*2460*/  LOP3.LUT R111, R104, 0x16, RZ, 0xfc, !PT ;  /* 0x00000016686f7812 */ /* 0x000fe400078efcff */
[----:B------:R-:W-:-:S02]  /*2470*/  LEA R69, P3, R19, UR14, 0x1 ;  /* 0x0000000e13457c11 */ /* 0x000fc4000f8608ff */
[-C--:B------:R-:W-:Y:S01]  /*2480*/  ISETP.LT.AND P5, PT, R107, R4.reuse, P0 ;  /* 0x000000046b00720c */ /* 0x080fe200007a1270 */
[----:B------:R-:W-:Y:S01]  /*2490*/  @!P6 IMAD.MOV R21, RZ, RZ, -R21 ;  /* 0x000000ffff15e224 */ /* 0x000fe200078e0a15 */
[----:B------:R-:W-:Y:S02]  /*24a0*/  SEL R62, R18, R71, !P4 ;  /* 0x00000047123e7207 */ /* 0x000fe40006000000 */
[----:B------:R-:W-:Y:S02]  /*24b0*/  ISETP.LT.AND P6, PT, R111, R4, P0 ;  /* 0x000000046f00720c */ /* 0x000fe400007c1270 */
[----:B------:R-:W-:Y:S01]  /*24c0*/  LEA.HI.X.SX32 R71, R19, UR15, 0x1, P3 ;  /* 0x0000000f13477c11 */ /* 0x000fe200098f0eff */
[----:B------:R-:W-:Y:S01]  /*24d0*/  IMAD R19, R20, UR4, RZ ;  /* 0x0000000414137c24 */ /* 0x000fe2000f8e02ff */
[----:B------:R-:W-:Y:S02]  /*24e0*/  SEL R31, R18, R31, !P4 ;  /* 0x0000001f121f7207 */ /* 0x000fe40006000000 */
[----:B------:R-:W-:-:S02]  /*24f0*/  PRMT R148, RZ, 0x7610, R148 ;  /* 0x00007610ff947816 */ /* 0x000fc40000000094 */
[C---:B------:R-:W-:Y:S01]  /*2500*/  SEL R37, R18.reuse, R37, !P4 ;  /* 0x0000002512257207 */ /* 0x040fe20006000000 */
[----:B0-----:R-:W-:Y:S01]  /*2510*/  IMAD R14, R31, UR4, RZ ;  /* 0x000000041f0e7c24 */ /* 0x001fe2000f8e02ff */
[C---:B------:R-:W-:Y:S02]  /*2520*/  LEA R44, P3, R19.reuse, R69, 0x1 ;  /* 0x00000045132c7211 */ /* 0x040fe400078608ff */
[----:B------:R-:W-:Y:S01]  /*2530*/  PRMT R144, RZ, 0x7610, R144 ;  /* 0x00007610ff907816 */ /* 0x000fe20000000090 */
[----:B------:R0:W2:Y:S01]  /*2540*/  @P5 LDG.E.U16 R148, desc[UR18][R16.64] ;  /* 0x0000001210945981 */ /* 0x0000a2000c1e1500 */
[C---:B------:R-:W-:Y:S02]  /*2550*/  SEL R39, R18.reuse, R39, !P4 ;  /* 0x0000002712277207 */ /* 0x040fe40006000000 */
[C---:B------:R-:W-:Y:S02]  /*2560*/  SEL R56, R18.reuse, R45, !P4 ;  /* 0x0000002d12387207 */ /* 0x040fe40006000000 */
[----:B------:R-:W-:Y:S01]  /*2570*/  LEA.HI.X.SX32 R45, R19, R71, 0x1, P3 ;  /* 0x00000047132d7211 */ /* 0x000fe200018f0eff */
[----:B------:R1:W2:Y:S01]  /*2580*/  @P6 LDG.E.U16 R144, desc[UR18][R22.64] ;  /* 0x0000001216906981 */ /* 0x0002a2000c1e1500 */
[----:B------:R-:W-:-:S02]  /*2590*/  SEL R27, R18, R27, !P4 ;  /* 0x0000001b121b7207 */ /* 0x000fc40006000000 */
[----:B------:R-:W-:Y:S01]  /*25a0*/  LEA R38, P3, R14, R69, 0x1 ;  /* 0x000000450e267211 */ /* 0x000fe200078608ff */
[----:B0-----:R-:W-:Y:S01]  /*25b0*/  IMAD R17, R37, UR4, RZ ;  /* 0x0000000425117c24 */ /* 0x001fe2000f8e02ff */
[C---:B------:R-:W-:Y:S01]  /*25c0*/  SEL R33, R18.reuse, R33, !P4 ;  /* 0x0000002112217207 */ /* 0x040fe20006000000 */
[----:B------:R-:W-:Y:S01]  /*25d0*/  IMAD R20, R27, UR4, RZ ;  /* 0x000000041b147c24 */ /* 0x000fe2000f8e02ff */
[----:B------:R-:W-:Y:S01]  /*25e0*/  SEL R29, R18, R29, !P4 ;  /* 0x0000001d121d7207 */ /* 0x000fe20006000000 */
[----:B------:R-:W-:Y:S02]  /*25f0*/  IMAD R25, R25, UR4, RZ ;  /* 0x0000000419197c24 */ /* 0x000fe4000f8e02ff */
[----:B-1----:R-:W-:Y:S01]  /*2600*/  IMAD R22, R39, UR4, RZ ;  /* 0x0000000427167c24 */ /* 0x002fe2000f8e02ff */
[----:B------:R-:W-:Y:S02]  /*2610*/  LEA.HI.X.SX32 R39, R14, R71, 0x1, P3 ;  /* 0x000000470e277211 */ /* 0x000fe400018f0eff */
[----:B------:R-:W-:Y:S01]  /*2620*/  LEA R32, P3, R17, R69, 0x1 ;  /* 0x0000004511207211 */ /* 0x000fe200078608ff */
[----:B------:R-:W-:Y:S01]  /*2630*/  IMAD R15, R33, UR4, RZ ;  /* 0x00000004210f7c24 */ /* 0x000fe2000f8e02ff */
[----:B------:R-:W-:Y:S01]  /*2640*/  SEL R60, R18, R21, !P4 ;  /* 0x00000015123c7207 */ /* 0x000fe20006000000 */
[----:B------:R-:W-:Y:S01]  /*2650*/  IMAD R21, R29, UR4, RZ ;  /* 0x000000041d157c24 */ /* 0x000fe2000f8e02ff */
[----:B------:R-:W-:Y:S01]  /*2660*/  LEA.HI.X.SX32 R33, R17, R71, 0x1, P3 ;  /* 0x0000004711217211 */ /* 0x000fe200018f0eff */
[----:B------:R-:W-:Y:S01]  /*2670*/  IMAD R58, R58, UR4, RZ ;  /* 0x000000043a3a7c24 */ /* 0x000fe2000f8e02ff */
[----:B------:R-:W-:-:S02]  /*2680*/  LEA R42, P6, R20, R69, 0x1 ;  /* 0x00000045142a7211 */ /* 0x000fc400078c08ff */
[----:B------:R-:W-:Y:S02]  /*2690*/  LEA R26, P3, R25, R69, 0x1 ;  /* 0x00000045191a7211 */ /* 0x000fe400078608ff */
[C---:B------:R-:W-:Y:S02]  /*26a0*/  SEL R41, R18.reuse, R41, !P4 ;  /* 0x0000002912297207 */ /* 0x040fe40006000000 */
[----:B------:R-:W-:Y:S02]  /*26b0*/  SEL R54, R18, R43, !P4 ;  /* 0x0000002b12367207 */ /* 0x000fe40006000000 */
[----:B------:R-:W-:Y:S02]  /*26c0*/  LEA R40, P5, R21, R69, 0x1 ;  /* 0x0000004515287211 */ /* 0x000fe400078a08ff */
[-C--:B------:R-:W-:Y:S02]  /*26d0*/  LEA.HI.X.SX32 R43, R20, R71.reuse, 0x1, P6 ;  /* 0x00000047142b7211 */ /* 0x080fe400030f0eff */
[----:B------:R-:W-:-:S02]  /*26e0*/  LEA.HI.X.SX32 R27, R25, R71, 0x1, P3 ;  /* 0x00000047191b7211 */ /* 0x000fc400018f0eff */
[----:B------:R-:W-:Y:S01]  /*26f0*/  LEA R20, P3, R58, R69, 0x1 ;  /* 0x000000453a147211 */ /* 0x000fe200078608ff */
[----:B------:R-:W-:Y:S01]  /*2700*/  IMAD R23, R41, UR4, RZ ;  /* 0x0000000429177c24 */ /* 0x000fe2000f8e02ff */
[C---:B------:R-:W-:Y:S02]  /*2710*/  LOP3.LUT R159, R104.reuse, 0x36, RZ, 0xfc, !PT ;  /* 0x00000036689f7812 */ /* 0x040fe400078efcff */
[----:B------:R-:W-:Y:S02]  /*2720*/  LOP3.LUT R161, R104, 0x2e, RZ, 0xfc, !PT ;  /* 0x0000002e68a17812 */ /* 0x000fe400078efcff */
[----:B------:R-:W-:Y:S02]  /*2730*/  LEA.HI.X.SX32 R41, R21, R71, 0x1, P5 ;  /* 0x0000004715297211 */ /* 0x000fe400028f0eff */
[----:B------:R-:W-:Y:S02]  /*2740*/  SEL R35, R18, R35, !P4 ;  /* 0x0000002312237207 */ /* 0x000fe40006000000 */
[----:B------:R-:W-:-:S02]  /*2750*/  LEA.HI.X.SX32 R21, R58, R71, 0x1, P3 ;  /* 0x000000473a157211 */ /* 0x000fc400018f0eff */
[----:B------:R-:W-:Y:S02]  /*2760*/  SEL R18, R18, R73, !P4 ;  /* 0x0000004912127207 */ /* 0x000fe40006000000 */
[-C--:B------:R-:W-:Y:S02]  /*2770*/  ISETP.LT.AND P3, PT, R159, R4.reuse, P0 ;  /* 0x000000049f00720c */ /* 0x080fe40000761270 */
[----:B------:R-:W-:Y:S02]  /*2780*/  ISETP.LT.AND P4, PT, R161, R4, P0 ;  /* 0x00000004a100720c */ /* 0x000fe40000781270 */
[----:B------:R-:W-:Y:S02]  /*2790*/  PRMT R154, RZ, 0x7610, R154 ;  /* 0x00007610ff9a7816 */ /* 0x000fe4000000009a */
[----:B------:R-:W-:Y:S01]  /*27a0*/  PRMT R150, RZ, 0x7610, R150 ;  /* 0x00007610ff967816 */ /* 0x000fe20000000096 */
[----:B------:R-:W-:Y:S01]  /*27b0*/  IMAD R16, R35, UR4, RZ ;  /* 0x0000000423107c24 */ /* 0x000fe2000f8e02ff */
[----:B------:R-:W-:-:S02]  /*27c0*/  LEA R36, P6, R15, R69, 0x1 ;  /* 0x000000450f247211 */ /* 0x000fc400078c08ff */
[----:B------:R-:W-:Y:S01]  /*27d0*/  LOP3.LUT R167, R104, 0x2, RZ, 0xfc, !PT ;  /* 0x0000000268a77812 */ /* 0x000fe200078efcff */
[----:B------:R-:W-:Y:S01]  /*27e0*/  IMAD R54, R54, UR4, RZ ;  /* 0x0000000436367c24 */ /* 0x000fe2000f8e02ff */
[----:B------:R-:W-:Y:S01]  /*27f0*/  LEA.HI.X.SX32 R37, R15, R71, 0x1, P6 ;  /* 0x000000470f257211 */ /* 0x000fe200030f0eff */
[----:B------:R-:W2:Y:S01]  /*2800*/  @P3 LDG.E.U16 R154, desc[UR18][R48.64] ;  /* 0x00000012309a3981 */ /* 0x000ea2000c1e1500 */
[-C--:B------:R-:W-:Y:S02]  /*2810*/  LEA R30, P6, R22, R69.reuse, 0x1 ;  /* 0x00000045161e7211 */ /* 0x080fe400078c08ff */
[-C--:B------:R-:W-:Y:S01]  /*2820*/  ISETP.LT.AND P3, PT, R104, R4.reuse, P0 ;  /* 0x000000046800720c */ /* 0x080fe20000761270 */
[----:B------:R0:W2:Y:S01]  /*2830*/  @P4 LDG.E.U16 R150, desc[UR18][R46.64] ;  /* 0x000000122e964981 */ /* 0x0000a2000c1e1500 */
[----:B------:R-:W-:Y:S02]  /*2840*/  LEA R34, P5, R16, R69, 0x1 ;  /* 0x0000004510227211 */ /* 0x000fe400078a08ff */
[----:B------:R-:W-:Y:S01]  /*2850*/  ISETP.LT.AND P4, PT, R167, R4, P0 ;  /* 0x00000004a700720c */ /* 0x000fe20000781270 */
[----:B------:R-:W-:Y:S01]  /*2860*/  IMAD R60, R60, UR4, RZ ;  /* 0x000000043c3c7c24 */ /* 0x000fe2000f8e02ff */
[-C--:B------:R-:W-:Y:S01]  /*2870*/  LEA.HI.X.SX32 R31, R22, R71.reuse, 0x1, P6 ;  /* 0x00000047161f7211 */ /* 0x080fe200030f0eff */
[----:B------:R-:W-:Y:S01]  /*2880*/  IMAD R56, R56, UR4, RZ ;  /* 0x0000000438387c24 */ /* 0x000fe2000f8e02ff */
[----:B------:R-:W-:-:S02]  /*2890*/  LEA.HI.X.SX32 R35, R16, R71, 0x1, P5 ;  /* 0x0000004710237211 */ /* 0x000fc400028f0eff */
[-C--:B------:R-:W-:Y:S02]  /*28a0*/  LEA R24, P6, R54, R69.reuse, 0x1 ;  /* 0x0000004536187211 */ /* 0x080fe400078c08ff */
[C---:B------:R-:W-:Y:S02]  /*28b0*/  LEA R28, P5, R23.reuse, R69, 0x1 ;  /* 0x00000045171c7211 */ /* 0x040fe400078a08ff */
[----:B------:R-:W-:Y:S01]  /*28c0*/  PRMT R199, RZ, 0x7610, R199 ;  /* 0x00007610ffc77816 */ /* 0x000fe200000000c7 */
[----:B------:R-:W-:Y:S01]  /*28d0*/  IMAD R66, R18, UR4, RZ ;  /* 0x0000000412427c24 */ /* 0x000fe2000f8e02ff */
[----:B------:R-:W-:Y:S02]  /*28e0*/  PRMT R176, RZ, 0x7610, R176 ;  /* 0x00007610ffb07816 */ /* 0x000fe400000000b0 */
[-C--:B------:R-:W-:Y:S01]  /*28f0*/  LEA.HI.X.SX32 R25, R54, R71.reuse, 0x1, P6 ;  /* 0x0000004736197211 */ /* 0x080fe200030f0eff */
[----:B------:R-:W-:Y:S01]  /*2900*/  IMAD R62, R62, UR4, RZ ;  /* 0x000000043e3e7c24 */ /* 0x000fe2000f8e02ff */
[----:B------:R-:W-:Y:S01]  /*2910*/  LEA.HI.X.SX32 R29, R23, R71, 0x1, P5 ;  /* 0x00000047171d7211 */ /* 0x000fe200028f0eff */
[----:B------:R-:W2:Y:S01]  /*2920*/  @P3 LDG.E.U16 R199, desc[UR18][R6.64] ;  /* 0x0000001206c73981 */ /* 0x000ea2000c1e1500 */
[----:B------:R-:W-:-:S02]  /*2930*/  LEA R18, P6, R60, R69, 0x1 ;  /* 0x000000453c127211 */ /* 0x000fc400078c08ff */
[C---:B------:R-:W-:Y:S01]  /*2940*/  LOP3.LUT R165, R104.reuse, 0x4, RZ, 0xfc, !PT ;  /* 0x0000000468a57812 */ /* 0x040fe200078efcff */
[----:B------:R-:W2:Y:S01]  /*2950*/  @P4 LDG.E.U16 R176, desc[UR18][R8.64] ;  /* 0x0000001208b04981 */ /* 0x000ea2000c1e1500 */
[----:B------:R-:W-:Y:S02]  /*2960*/  LOP3.LUT R157, R104, 0x3e, RZ, 0xfc, !PT ;  /* 0x0000003e689d7812 */ /* 0x000fe400078efcff */
[----:B------:R-:W-:Y:S02]  /*2970*/  LEA R22, P5, R56, R69, 0x1 ;  /* 0x0000004538167211 */ /* 0x000fe400078a08ff */
[----:B------:R-:W-:Y:S02]  /*2980*/  LOP3.LUT R163, R104, 0x6, RZ, 0xfc, !PT ;  /* 0x0000000668a37812 */ /* 0x000fe400078efcff */
[----:B------:R-:W-:Y:S02]  /*2990*/  LEA.HI.X.SX32 R19, R60, R71, 0x1, P6 ;  /* 0x000000473c137211 */ /* 0x000fe400030f0eff */
[----:B------:R-:W-:-:S02]  /*29a0*/  ISETP.LT.AND P3, PT, R165, R4, P0 ;  /* 0x00000004a500720c */ /* 0x000fc40000761270 */
[----:B------:R-:W-:Y:S02]  /*29b0*/  LEA.HI.X.SX32 R23, R56, R71, 0x1, P5 ;  /* 0x0000004738177211 */ /* 0x000fe400028f0eff */
[-C--:B------:R-:W-:Y:S02]  /*29c0*/  ISETP.LT.AND P6, PT, R157, R4.reuse, P0 ;  /* 0x000000049d00720c */ /* 0x080fe400007c1270 */
[-C--:B------:R-:W-:Y:S02]  /*29d0*/  ISETP.LT.AND P4, PT, R163, R4.reuse, P0 ;  /* 0x00000004a300720c */ /* 0x080fe40000781270 */
[C---:B------:R-:W-:Y:S02]  /*29e0*/  LEA R16, P5, R62.reuse, R69, 0x1 ;  /* 0x000000453e107211 */ /* 0x040fe400078a08ff */
[----:B------:R-:W-:Y:S02]  /*29f0*/  ISETP.LT.AND P0, PT, R5, R4, P0 ;  /* 0x000000040500720c */ /* 0x000fe40000701270 */
[----:B------:R-:W-:-:S02]  /*2a00*/  LEA.HI.X.SX32 R17, R62, R71, 0x1, P5 ;  /* 0x000000473e117211 */ /* 0x000fc400028f0eff */
[----:B------:R-:W-:Y:S02]  /*2a10*/  LEA R14, P5, R66, R69, 0x1 ;  /* 0x00000045420e7211 */ /* 0x000fe400078a08ff */
[----:B------:R-:W-:Y:S02]  /*2a20*/  PRMT R174, RZ, 0x7610, R174 ;  /* 0x00007610ffae7816 */ /* 0x000fe400000000ae */
[----:B------:R-:W-:Y:S02]  /*2a30*/  PRMT R152, RZ, 0x7610, R152 ;  /* 0x00007610ff987816 */ /* 0x000fe40000000098 */
[----:B------:R-:W-:Y:S02]  /*2a40*/  PRMT R172, RZ, 0x7610, R172 ;  /* 0x00007610ffac7816 */ /* 0x000fe400000000ac */
[----:B------:R-:W-:Y:S01]  /*2a50*/  PRMT R197, RZ, 0x7610, R197 ;  /* 0x00007610ffc57816 */ /* 0x000fe200000000c5 */
[----:B------:R-:W2:Y:S01]  /*2a60*/  @P3 LDG.E.U16 R174, desc[UR18][R10.64] ;  /* 0x000000120aae3981 */ /* 0x000ea2000c1e1500 */
[----:B------:R-:W-:-:S02]  /*2a70*/  PRMT R195, RZ, 0x7610, R195 ;  /* 0x00007610ffc37816 */ /* 0x000fc400000000c3 */
[----:B------:R-:W-:Y:S01]  /*2a80*/  PRMT R193, RZ, 0x7610, R193 ;  /* 0x00007610ffc17816 */ /* 0x000fe200000000c1 */
[----:B------:R1:W5:Y:S01]  /*2a90*/  @P6 LDG.E.U16 R152, desc[UR18][R64.64] ;  /* 0x0000001240986981 */ /* 0x000362000c1e1500 */
[----:B------:R-:W-:Y:S02]  /*2aa0*/  PRMT R191, RZ, 0x7610, R191 ;  /* 0x00007610ffbf7816 */ /* 0x000fe400000000bf */
[----:B------:R-:W-:Y:S01]  /*2ab0*/  PRMT R183, RZ, 0x7610, R183 ;  /* 0x00007610ffb77816 */ /* 0x000fe200000000b7 */
[----:B------:R-:W5:Y:S01]  /*2ac0*/  @P4 LDG.E.U16 R172, desc[UR18][R2.64] ;  /* 0x0000001202ac4981 */ /* 0x000f62000c1e1500 */
[----:B------:R-:W-:Y:S02]  /*2ad0*/  PRMT R189, RZ, 0x7610, R189 ;  /* 0x00007610ffbd7816 */ /* 0x000fe400000000bd */
[----:B------:R-:W-:Y:S01]  /*2ae0*/  PRMT R187, RZ, 0x7610, R187 ;  /* 0x00007610ffbb7816 */ /* 0x000fe200000000bb */
[----:B------:R-:W5:Y:S01]  /*2af0*/  @P0 LDG.E.U16 R197, desc[UR18][R44.64] ;  /* 0x000000122cc50981 */ /* 0x000f62000c1e1500 */
[----:B------:R-:W-:-:S02]  /*2b00*/  PRMT R185, RZ, 0x7610, R185 ;  /* 0x00007610ffb97816 */ /* 0x000fc400000000b9 */
[----:B------:R-:W-:Y:S01]  /*2b10*/  PRMT R170, RZ, 0x7610, R170 ;  /* 0x00007610ffaa7816 */ /* 0x000fe200000000aa */
[----:B------:R-:W5:Y:S01]  /*2b20*/  @P0 LDG.E.U16 R195, desc[UR18][R40.64] ;  /* 0x0000001228c30981 */ /* 0x000f62000c1e1500 */
        /* <DEDUP_REMOVED lines=10> */
[----:B------:R-:W-:Y:S01]  /*2bd0*/  LEA.HI.X.SX32 R15, R66, R71, 0x1, P5 ;  /* 0x00000047420f7211 */ /* 0x000fe200028f0eff */
[----:B------:R-:W5:Y:S04]  /*2be0*/  @P0 LDG.E.U16 R189, desc[UR18][R24.64] ;  /* 0x0000001218bd0981 */ /* 0x000f68000c1e1500 */
        /* <DEDUP_REMOVED lines=9> */
[----:B------:R-:W5:Y:S01]  /*2c80*/  @P0 LDG.E.U16 R156, desc[UR18][R14.64] ;  /* 0x000000120e9c0981 */ /* 0x000f62000c1e1500 */
[----:B0-----:R-:W-:-:S02]  /*2c90*/  SHF.R.S32.HI R47, RZ, 0x1f, R52 ;  /* 0x0000001fff2f7819 */ /* 0x001fc40000011434 */
[----:B------:R-:W-:Y:S02]  /*2ca0*/  LOP3.LUT R46, R112, 0xc0, RZ, 0xc0, !PT ;  /* 0x000000c0702e7812 */ /* 0x000fe400078ec0ff */
[----:B------:R-:W-:Y:S02]  /*2cb0*/  SHF.L.U64.HI R96, R52, 0x1, R47 ;  /* 0x0000000134607819 */ /* 0x000fe4000001022f */
[----:B------:R-:W-:Y:S02]  /*2cc0*/  SHF.R.S32.HI R84, RZ, 0x1f, R59 ;  /* 0x0000001fff547819 */ /* 0x000fe4000001143b */
[----:B------:R-:W-:Y:S02]  /*2cd0*/  LEA R92, P5, R59, R100, 0x1 ;  /* 0x000000643b5c7211 */ /* 0x000fe400078a08ff */
[----:B------:R-:W-:Y:S01]  /*2ce0*/  SHF.R.U32.HI R99, RZ, 0x2, R46 ;  /* 0x00000002ff637819 */ /* 0x000fe2000001162e */
[----:B------:R-:W-:Y:S01]  /*2cf0*/  IMAD R46, R149, R12, RZ ;  /* 0x0000000c952e7224 */ /* 0x000fe200078e02ff */
[----:B------:R-:W-:-:S02]  /*2d00*/  SHF.R.S32.HI R90, RZ, 0x1f, R67 ;  /* 0x0000001fff5a7819 */ /* 0x000fc40000011443 */
[-C--:B------:R-:W-:Y:S01]  /*2d10*/  LEA R98, P3, R67, R100.reuse, 0x1 ;  /* 0x0000006443627211 */ /* 0x080fe200078608ff */
[----:B------:R-:W-:Y:S01]  /*2d20*/  IMAD.SHL.U32 R83, R46, 0x2, RZ ;  /* 0x000000022e537824 */ /* 0x000fe200078e00ff */
[----:B------:R-:W-:Y:S02]  /*2d30*/  SHF.R.S32.HI R86, RZ, 0x1f, R61 ;  /* 0x0000001fff567819 */ /* 0x000fe4000001143d */
[----:B------:R-:W-:Y:S02]  /*2d40*/  LEA R94, P4, R61, R100, 0x1 ;  /* 0x000000643d5e7211 */ /* 0x000fe400078808ff */
[----:B------:R-:W-:Y:S02]  /*2d50*/  LEA.HI.X R84, R59, R96, R84, 0x1, P5 ;  /* 0x000000603b547211 */ /* 0x000fe400028f0c54 */
[----:B------:R-:W-:Y:S01]  /*2d60*/  ISETP.NE.U32.AND P0, PT, R50, RZ, PT ;  /* 0x000000ff3200720c */ /* 0x000fe20003f05070 */
[----:B------:R-:W-:Y:S01]  /*2d70*/  IMAD R50, R123, R12, RZ ;  /* 0x0000000c7b327224 */ /* 0x000fe200078e02ff */
[----:B------:R-:W-:-:S02]  /*2d80*/  LEA.HI.X R90, R67, R96, R90, 0x1, P3 ;  /* 0x00000060435a7211 */ /* 0x000fc400018f0c5a */
[----:B------:R-:W-:Y:S02]  /*2d90*/  SHF.R.S32.HI R85, RZ, 0x1f, R57 ;  /* 0x0000001fff557819 */ /* 0x000fe40000011439 */
[-C--:B------:R-:W-:Y:S02]  /*2da0*/  LEA R93, P6, R57, R100.reuse, 0x1 ;  /* 0x00000064395d7211 */ /* 0x080fe400078c08ff */
[----:B------:R-:W-:Y:S02]  /*2db0*/  SHF.R.S32.HI R180, RZ, 0x1f, R51 ;  /* 0x0000001fffb47819 */ /* 0x000fe40000011433 */
[----:B------:R-:W-:Y:S01]  /*2dc0*/  LEA R89, P5, R51, R100, 0x1 ;  /* 0x0000006433597211 */ /* 0x000fe200078a08ff */
[----:B------:R-:W-:Y:S01]  /*2dd0*/  IMAD R48, R147, R12, RZ ;  /* 0x0000000c93307224 */ /* 0x000fe200078e02ff */
[----:B------:R-:W-:Y:S02]  /*2de0*/  SHF.R.S32.HI R88, RZ, 0x1f, R63 ;  /* 0x0000001fff587819 */ /* 0x000fe4000001143f */
[----:B------:R-:W-:Y:S01]  /*2df0*/  LEA R97, P3, R63, R100, 0x1 ;  /* 0x000000643f617211 */ /* 0x000fe200078608ff */
[----:B------:R-:W-:Y:S01]  /*2e00*/  IMAD.HI R49, R46, 0x2, RZ ;  /* 0x000000022e317827 */ /* 0x000fe200078e02ff */
[----:B------:R-:W-:-:S02]  /*2e10*/  LEA.HI.X R86, R61, R96, R86, 0x1, P4 ;  /* 0x000000603d567211 */ /* 0x000fc400020f0c56 */
[----:B------:R-:W-:Y:S01]  /*2e20*/  LEA.HI.X R85, R57, R96, R85, 0x1, P6 ;  /* 0x0000006039557211 */ /* 0x000fe200030f0c55 */
[----:B------:R-:W-:Y:S01]  /*2e30*/  IMAD.SHL.U32 R79, R50, 0x2, RZ ;  /* 0x00000002324f7824 */ /* 0x000fe200078e00ff */
[----:B------:R-:W-:Y:S02]  /*2e40*/  SHF.R.S32.HI R178, RZ, 0x1f, R53 ;  /* 0x0000001fffb27819 */ /* 0x000fe40000011435 */
[----:B------:R-:W-:Y:S02]  /*2e50*/  LEA R91, P4, R53, R100, 0x1 ;  /* 0x00000064355b7211 */ /* 0x000fe400078808ff */
[----:B------:R-:W-:Y:S01]  /*2e60*/  LEA.HI.X R180, R51, R96, R180, 0x1, P5 ;  /* 0x0000006033b47211 */ /* 0x000fe200028f0cb4 */
[----:B------:R-:W-:Y:S01]  /*2e70*/  IMAD R54, R145, R12, RZ ;  /* 0x0000000c91367224 */ /* 0x000fe200078e02ff */
[----:B------:R-:W-:Y:S01]  /*2e80*/  LEA.HI.X R88, R63, R96, R88, 0x1, P3 ;  /* 0x000000603f587211 */ /* 0x000fe200018f0c58 */
[----:B------:R-:W-:Y:S01]  /*2e90*/  IMAD.SHL.U32 R81, R48, 0x2, RZ ;  /* 0x0000000230517824 */ /* 0x000fe200078e00ff */
[----:B------:R-:W-:Y:S01]  /*2ea0*/  IADD3 R82, P5, P6, R83, UR12, R100 ;  /* 0x0000000c53527c10 */ /* 0x000fe2000febe064 */
[----:B------:R-:W-:Y:S01]  /*2eb0*/  IMAD R52, R109, R12, RZ ;  /* 0x0000000c6d347224 */ /* 0x000fe200078e02ff */
[----:B------:R-:W-:-:S02]  /*2ec0*/  SHF.R.S32.HI R87, RZ, 0x1f, R55 ;  /* 0x0000001fff577819 */ /* 0x000fc40000011437 */
[----:B------:R-:W-:Y:S02]  /*2ed0*/  LEA R95, P3, R55, R100, 0x1 ;  /* 0x00000064375f7211 */ /* 0x000fe400078608ff */
[-C--:B------:R-:W-:Y:S01]  /*2ee0*/  LEA.HI.X R178, R53, R96.reuse, R178, 0x1, P4 ;  /* 0x0000006035b27211 */ /* 0x080fe200020f0cb2 */
[----:B------:R-:W-:Y:S01]  /*2ef0*/  IMAD.HI R53, R50, 0x2, RZ ;  /* 0x0000000232357827 */ /* 0x000fe200078e02ff */
[----:B------:R-:W-:Y:S02]  /*2f00*/  IADD3.X R83, PT, PT, R49, UR13, R96, P5, P6 ;  /* 0x0000000d31537c10 */ /* 0x000fe4000afec460 */
[----:B------:R-:W-:Y:S01]  /*2f10*/  LEA.HI.X R87, R55, R96, R87, 0x1, P3 ;  /* 0x0000006037577211 */ /* 0x000fe200018f0c57 */
[----:B------:R-:W-:Y:S01]  /*2f20*/  IMAD R74, R117, R12, RZ ;  /* 0x0000000c754a7224 */ /* 0x000fe200078e02ff */
[--C-:B------:R-:W-:Y:S01]  /*2f30*/  IADD3 R78, P5, P6, R79, UR12, R100.reuse ;  /* 0x0000000c4f4e7c10 */ /* 0x100fe2000febe064 */
[----:B------:R-:W-:Y:S01]  /*2f40*/  IMAD.HI R51, R48, 0x2, RZ ;  /* 0x0000000230337827 */ /* 0x000fe200078e02ff */
[----:B------:R-:W-:-:S03]  /*2f50*/  IADD3 R80, P3, P4, R81, UR12, R100 ;  /* 0x0000000c51507c10 */ /* 0x000fc6000fc7e064 */
[----:B------:R-:W-:Y:S02]  /*2f60*/  IMAD.SHL.U32 R75, R54, 0x2, RZ ;  /* 0x00000002364b7824 */ /* 0x000fe400078e00ff */
[-C--:B------:R-:W-:Y:S02]  /*2f70*/  IMAD R58, R121, R12.reuse, RZ ;  /* 0x0000000c793a7224 */ /* 0x080fe400078e02ff */
[-C--:B------:R-:W-:Y:S02]  /*2f80*/  IMAD R76, R159, R12.reuse, RZ ;  /* 0x0000000c9f4c7224 */ /* 0x080fe400078e02ff */
[----:B------:R-:W-:Y:S02]  /*2f90*/  IMAD.SHL.U32 R77, R52, 0x2, RZ ;  /* 0x00000002344d7824 */ /* 0x000fe400078e00ff */
[----:B------:R-:W-:Y:S01]  /*2fa0*/  IMAD R56, R137, R12, RZ ;  /* 0x0000000c89387224 */ /* 0x000fe200078e02ff */
[--C-:B------:R-:W-:Y:S01]  /*2fb0*/  IADD3.X R79, PT, PT, R53, UR13, R96.reuse, P5, P6 ;  /* 0x0000000d354f7c10 */ /* 0x100fe2000afec460 */
[----:B------:R-:W-:Y:S01]  /*2fc0*/  IMAD.HI R57, R54, 0x2, RZ ;  /* 0x0000000236397827 */ /* 0x000fe200078e02ff */
[----:B------:R-:W-:-:S03]  /*2fd0*/  IADD3.X R81, PT, PT, R51, UR13, R96, P3, P4 ;  /* 0x0000000d33517c10 */ /* 0x000fc60009fe8460 */
[C---:B------:R-:W-:Y:S02]  /*2fe0*/  IMAD.SHL.U32 R219, R74.reuse, 0x2, RZ ;  /* 0x000000024adb7824 */ /* 0x040fe400078e00ff */
[----:B------:R-:W-:Y:S01]  /*2ff0*/  IMAD.HI R221, R74, 0x2, RZ ;  /* 0x000000024add7827 */ /* 0x000fe200078e02ff */
[----:B------:R-:W-:-:S03]  /*3000*/  IADD3 R74, P5, P6, R75, UR12, R100 ;  /* 0x0000000c4b4a7c10 */ /* 0x000fc6000febe064 */
[----:B------:R-:W-:Y:S02]  /*3010*/  IMAD R70, R141, R12, RZ ;  /* 0x0000000c8d467224 */ /* 0x000fe400078e02ff */
[----:B------:R-:W-:-:S04]  /*3020*/  IMAD.HI R55, R52, 0x2, RZ ;  /* 0x0000000234377827 */ /* 0x000fc800078e02ff */
[----:B------:R-:W-:Y:S02]  /*3030*/  IMAD.SHL.U32 R71, R58, 0x2, RZ ;  /* 0x000000023a477824 */ /* 0x000fe400078e00ff */
[C---:B------:R-:W-:Y:S02]  /*3040*/  IMAD.SHL.U32 R223, R76.reuse, 0x2, RZ ;  /* 0x000000024cdf7824 */ /* 0x040fe400078e00ff */
[----:B------:R-:W-:Y:S01]  /*3050*/  IMAD.HI R225, R76, 0x2, RZ ;  /* 0x000000024ce17827 */ /* 0x000fe200078e02ff */
[----:B------:R-:W-:-:S03]  /*3060*/  IADD3 R76, P3, P4, R77, UR12, R100 ;  /* 0x0000000c4d4c7c10 */ /* 0x000fc6000fc7e064 */
        /* <DEDUP_REMOVED lines=17> */
[----:B------:R-:W-:Y:S02]  /*3180*/  IMAD.SHL.U32 R69, R60, 0x2, RZ ;  /* 0x000000023c457824 */ /* 0x000fe400078e00ff */
[----:B-1----:R-:W-:Y:S01]  /*3190*/  IMAD R64, R133, R12, RZ ;  /* 0x0000000c85407224 */ /* 0x002fe200078e02ff */
[--C-:B------:R-:W-:Y:S01]  /*31a0*/  IADD3.X R71, PT, PT, R61, UR13, R96.reuse, P5, P6 ;  /* 0x0000000d3d477c10 */ /* 0x100fe2000afec460 */
[----:B------:R-:W-:Y:S01]  /*31b0*/  IMAD.HI R65, R62, 0x2, RZ ;  /* 0x000000023e417827 */ /* 0x000fe200078e02ff */
[----:B------:R-:W-:-:S03]  /*31c0*/  IADD3.X R73, PT, PT, R59, UR13, R96, P3, P4 ;  /* 0x0000000d3b497c10 */ /* 0x000fc60009fe8460 */
[C---:B------:R-:W-:Y:S02]  /*31d0*/  IMAD.SHL.U32 R203, R66.reuse, 0x2, RZ ;  /* 0x0000000242cb7824 */ /* 0x040fe400078e00ff */
[----:B------:R-:W-:Y:S01]  /*31e0*/  IMAD.HI R205, R66, 0x2, RZ ;  /* 0x0000000242cd7827 */ /* 0x000fe200078e02ff */
[----:B------:R-:W-:-:S03]  /*31f0*/  IADD3 R66, P5, P6, R67, UR12, R100 ;  /* 0x0000000c43427c10 */ /* 0x000fc6000febe064 */
[----:B------:R-:W-:-:S04]  /*3200*/  IMAD.HI R63, R60, 0x2, RZ ;  /* 0x000000023c3f7827 */ /* 0x000fc800078e02ff */
[C---:B------:R-:W-:Y:S02]  /*3210*/  IMAD.SHL.U32 R207, R68.reuse, 0x2, RZ ;  /* 0x0000000244cf7824 */ /* 0x040fe400078e00ff */
[----:B------:R-:W-:Y:S01]  /*3220*/  IMAD.HI R209, R68, 0x2, RZ ;  /* 0x0000000244d17827 */ /* 0x000fe200078e02ff */
[----:B------:R-:W-:-:S03]  /*3230*/  IADD3 R68, P3, P4, R69, UR12, R100 ;  /* 0x0000000c45447c10 */ /* 0x000fc6000fc7e064 */
[C---:B------:R-:W-:Y:S01]  /*3240*/  IMAD.SHL.U32 R101, R64.reuse, 0x2, RZ ;  /* 0x0000000240657824 */ /* 0x040fe200078e00ff */
[--C-:B------:R-:W-:Y:S01]  /*3250*/  IADD3.X R67, PT, PT, R65, UR13, R96.reuse, P5, P6 ;  /* 0x0000000d41437c10 */ /* 0x100fe2000afec460 */
[----:B------:R-:W-:Y:S01]  /*3260*/  IMAD.HI R201, R64, 0x2, RZ ;  /* 0x0000000240c97827 */ /* 0x000fe200078e02ff */
[----:B------:R-:W-:Y:S02]  /*3270*/  IADD3.X R69, PT, PT, R63, UR13, R96, P3, P4 ;  /* 0x0000000d3f457c10 */ /* 0x000fe40009fe8460 */
[--C-:B------:R-:W-:Y:S02]  /*3280*/  IADD3 R62, P5, P6, R203, UR12, R100.reuse ;  /* 0x0000000ccb3e7c10 */ /* 0x100fe4000febe064 */
[----:B------:R-:W-:Y:S02]  /*3290*/  IADD3 R64, P3, P4, R101, UR12, R100 ;  /* 0x0000000c65407c10 */ /* 0x000fe4000fc7e064 */
[----:B------:R-:W-:Y:S01]  /*32a0*/  SHF.R.S32.HI R110, RZ, 0x7, R112 ;  /* 0x00000007ff6e7819 */ /* 0x000fe20000011470 */
[----:B------:R-:W-:Y:S01]  /*32b0*/  IMAD.SHL.U32 R47, R5, 0x2, RZ ;  /* 0x00000002052f7824 */ /* 0x000fe200078e00ff */
[--C-:B------:R-:W-:Y:S01]  /*32c0*/  IADD3.X R63, PT, PT, R205, UR13, R96.reuse, P5, P6 ;  /* 0x0000000dcd3f7c10 */ /* 0x100fe2000afec460 */
[----:B------:R-:W-:Y:S01]  /*32d0*/  IMAD R182, R139, R12, RZ ;  /* 0x0000000c8bb67224 */ /* 0x000fe200078e02ff */
[----:B------:R-:W-:-:S02]  /*32e0*/  IADD3.X R65, PT, PT, R201, UR13, R96, P3, P4 ;  /* 0x0000000dc9417c10 */ /* 0x000fc40009fe8460 */
[--C-:B------:R-:W-:Y:S02]  /*32f0*/  IADD3 R58, P5, P6, R211, UR12, R100.reuse ;  /* 0x0000000cd33a7c10 */ /* 0x100fe4000febe064 */
[----:B------:R-:W-:Y:S02]  /*3300*/  SGXT R110, R110, 0x1 ;  /* 0x000000016e6e781a */ /* 0x000fe40000000200 */
[----:B------:R-:W-:Y:S01]  /*3310*/  IADD3 R60, P3, P4, R207, UR12, R100 ;  /* 0x0000000ccf3c7c10 */ /* 0x000fe2000fc7e064 */
[----:B------:R-:W-:-:S04]  /*3320*/  @!UP0 UIADD3 UR4, UPT, UPT, -UR6, 0x100000, URZ ;  /* 0x0010000006048890 */ /* 0x000fc8000fffe1ff */
[----:B------:R-:W-:Y:S02]  /*3330*/  @!UP0 USHF.L.U32 UR5, UR4, 0xb, URZ ;  /* 0x0000000b04058899 */ /* 0x000fe400080006ff */
[----:B------:R-:W-:Y:S01]  /*3340*/  @!UP0 USHF.L.U32 UR4, UR4, 0x1, URZ ;  /* 0x0000000104048899 */ /* 0x000fe200080006ff */
[----:B------:R-:W-:Y:S01]  /*3350*/  IMAD.SHL.U32 R51, R182, 0x2, RZ ;  /* 0x00000002b6337824 */ /* 0x000fe200078e00ff */
[----:B------:R-:W-:Y:S01]  /*3360*/  IADD3.X R59, PT, PT, R213, UR13, R96, P5, P6 ;  /* 0x0000000dd53b7c10 */ /* 0x000fe2000afec460 */
[-C--:B------:R-:W-:Y:S01]  /*3370*/  IMAD R186, R115, R12.reuse, RZ ;  /* 0x0000000c73ba7224 */ /* 0x080fe200078e02ff */
[----:B------:R-:W-:Y:S01]  /*3380*/  LOP3.LUT R110, R47, 0x90, R110, 0x78, !PT ;  /* 0x000000902f6e7812 */ /* 0x000fe200078e786e */
[----:B------:R-:W-:Y:S01]  /*3390*/  IMAD.SHL.U32 R47, R112, 0x80, RZ ;  /* 0x00000080702f7824 */ /* 0x000fe200078e00ff */
[----:B------:R-:W-:Y:S02]  /*33a0*/  IADD3.X R61, PT, PT, R209, UR13, R96, P3, P4 ;  /* 0x0000000dd13d7c10 */ /* 0x000fe40009fe8460 */
[--C-:B------:R-:W-:Y:S01]  /*33b0*/  IADD3 R54, P5, P6, R219, UR12, R100.reuse ;  /* 0x0000000cdb367c10 */ /* 0x100fe2000febe064 */
[-C--:B------:R-:W-:Y:S01]  /*33c0*/  IMAD R184, R129, R12.reuse, RZ ;  /* 0x0000000c81b87224 */ /* 0x080fe200078e02ff */
[----:B------:R-:W-:Y:S01]  /*33d0*/  IADD3 R56, P3, P4, R215, UR12, R100 ;  /* 0x0000000cd7387c10 */ /* 0x000fe2000fc7e064 */
[----:B------:R-:W-:Y:S01]  /*33e0*/  IMAD.HI R49, R182, 0x2, RZ ;  /* 0x00000002b6317827 */ /* 0x000fe200078e02ff */
[--C-:B------:R-:W-:Y:S01]  /*33f0*/  IADD3.X R55, PT, PT, R221, UR13, R96.reuse, P5, P6 ;  /* 0x0000000ddd377c10 */ /* 0x100fe2000afec460 */
[----:B------:R-:W-:Y:S01]  /*3400*/  VOTEU.ALL UP1, P2 ;  /* 0x0000000000ff7886 */ /* 0x000fe20001020000 */
[----:B------:R-:W-:Y:S01]  /*3410*/  IADD3.X R57, PT, PT, R217, UR13, R96, P3, P4 ;  /* 0x0000000dd9397c10 */ /* 0x000fe20009fe8460 */
[----:B------:R-:W-:Y:S01]  /*3420*/  IMAD.SHL.U32 R201, R186, 0x2, RZ ;  /* 0x00000002bac97824 */ /* 0x000fe200078e00ff */
[--C-:B------:R-:W-:Y:S01]  /*3430*/  IADD3 R50, P5, P6, R51, UR12, R100.reuse ;  /* 0x0000000c33327c10 */ /* 0x100fe2000febe064 */
[----:B------:R-:W-:Y:S01]  /*3440*/  IMAD.SHL.U32 R108, R105, 0x2, RZ ;  /* 0x00000002696c7824 */ /* 0x000fe200078e00ff */
[----:B------:R-:W-:Y:S01]  /*3450*/  IADD3 R52, P3, P4, R223, UR12, R100 ;  /* 0x0000000cdf347c10 */ /* 0x000fe2000fc7e064 */
[----:B------:R-:W-:Y:S01]  /*3460*/  IMAD.SHL.U32 R227, R184, 0x2, RZ ;  /* 0x00000002b8e37824 */ /* 0x000fe200078e00ff */
[----:B------:R-:W-:Y:S01]  /*3470*/  LOP3.LUT R110, R110, 0x2000, R47, 0xf8, !PT ;  /* 0x000020006e6e7812 */ /* 0x000fe200078ef82f */
[----:B------:R-:W-:Y:S01]  /*3480*/  IMAD R188, R157, R12, RZ ;  /* 0x0000000c9dbc7224 */ /* 0x000fe200078e02ff */
[--C-:B------:R-:W-:Y:S01]  /*3490*/  IADD3.X R51, PT, PT, R49, UR13, R96.reuse, P5, P6 ;  /* 0x0000000d31337c10 */ /* 0x100fe2000afec460 */
[----:B------:R-:W-:Y:S01]  /*34a0*/  IMAD.HI R101, R184, 0x2, RZ ;  /* 0x00000002b8657827 */ /* 0x000fe200078e02ff */
[----:B------:R-:W-:Y:S01]  /*34b0*/  IADD3.X R53, PT, PT, R225, UR13, R96, P3, P4 ;  /* 0x0000000de1357c10 */ /* 0x000fe20009fe8460 */
[----:B------:R0:W1:Y:S01]  /*34c0*/  @!UP1 SYNCS.EXCH.64 URZ, [UR9+0xc008], UR4 ;  /* 0x00c0080409ff95b2 */ /* 0x0000620008000100 */
[--C-:B------:R-:W-:Y:S01]  /*34d0*/  IADD3 R46, P5, P6, R201, UR12, R100.reuse ;  /* 0x0000000cc92e7c10 */ /* 0x100fe2000febe064 */
[----:B------:R-:W-:Y:S01]  /*34e0*/  IMAD.SHL.U32 R205, R188, 0x2, RZ ;  /* 0x00000002bccd7824 */ /* 0x000fe200078e00ff */
[----:B------:R-:W-:Y:S01]  /*34f0*/  IADD3 R48, P3, P4, R227, UR12, R100 ;  /* 0x0000000ce3307c10 */ /* 0x000fe2000fc7e064 */
[----:B---3--:R3:W-:Y:S01]  /*3500*/  STS.U16 [R110+UR9+0x400], R169 ;  /* 0x000400a96e007988 */ /* 0x0087e20008000409 */
[----:B------:R-:W-:-:S02]  /*3510*/  LOP3.LUT R108, R108, R99, RZ, 0x3c, !PT ;  /* 0x000000636c6c7212 */ /* 0x000fc400078e3cff */
[----:B------:R-:W-:Y:S01]  /*3520*/  LOP3.LUT R201, R110, 0x20, RZ, 0x3c, !PT ;  /* 0x000000206ec97812 */ /* 0x000fe200078e3cff */
[----:B----4-:R4:W-:Y:S01]  /*3530*/  STS.U16 [R110+UR9+0x800], R171 ;  /* 0x000800ab6e007988 */ /* 0x0109e20008000409 */
[----:B------:R-:W-:Y:S01]  /*3540*/  IMAD.HI R203, R186, 0x2, RZ ;  /* 0x00000002bacb7827 */ /* 0x000fe200078e02ff */
[----:B------:R-:W-:Y:S02]  /*3550*/  IADD3.X R49, PT, PT, R101, UR13, R96, P3, P4 ;  /* 0x0000000d65317c10 */ /* 0x000fe40009fe8460 */
[----:B------:R0:W-:Y:S01]  /*3560*/  STS.U16 [R110+UR9+0xc00], R173 ;  /* 0x000c00ad6e007988 */ /* 0x0001e20008000409 */
[----:B---3--:R-:W-:Y:S01]  /*3570*/  LOP3.LUT R169, R110, 0x40, RZ, 0x3c, !PT ;  /* 0x000000406ea97812 */ /* 0x008fe200078e3cff */
[----:B------:R-:W-:Y:S02]  /*3580*/  IMAD.HI R207, R188, 0x2, RZ ;  /* 0x00000002bccf7827 */ /* 0x000fe400078e02ff */
[----:B--2---:R2:W-:Y:S01]  /*3590*/  STS.U16 [R110+UR9+0x1000], R175 ;  /* 0x001000af6e007988 */ /* 0x0045e20008000409 */
[----:B----4-:R-:W-:-:S03]  /*35a0*/  LOP3.LUT R171, R110, 0x60, RZ, 0x3c, !PT ;  /* 0x000000606eab7812 */ /* 0x010fc600078e3cff */
[----:B------:R-:W-:Y:S01]  /*35b0*/  STS.U16 [R110+UR9+0x1400], R177 ;  /* 0x001400b16e007988 */ /* 0x000fe20008000409 */
[----:B------:R-:W-:Y:S02]  /*35c0*/  IADD3 R100, P3, P4, R205, UR12, R100 ;  /* 0x0000000ccd647c10 */ /* 0x000fe4000fc7e064 */
[----:B0-----:R-:W-:Y:S01]  /*35d0*/  LOP3.LUT R173, R108, 0x40, RZ, 0x3c, !PT ;  /* 0x000000406cad7812 */ /* 0x001fe200078e3cff */
[----:B------:R-:W-:Y:S04]  /*35e0*/  STS.U16 [R110+UR9+0x1800], R181 ;  /* 0x001800b56e007988 */ /* 0x000fe80008000409 */
[----:B------:R-:W-:Y:S04]  /*35f0*/  STS.U16 [R110+UR9+0x1c00], R179 ;  /* 0x001c00b36e007988 */ /* 0x000fe80008000409 */
[----:B------:R-:W-:Y:S04]  /*3600*/  STS.U16 [R110+UR9], R199 ;  /* 0x000000c76e007988 */ /* 0x000fe80008000409 */
[----:B-----5:R0:W-:Y:S04]  /*3610*/  STS.U16 [R201+UR9+0x500], R114 ;  /* 0x00050072c9007988 */ /* 0x0201e80008000409 */
[----:B------:R3:W-:Y:S04]  /*3620*/  STS.U16 [R201+UR9+0xd00], R116 ;  /* 0x000d0074c9007988 */ /* 0x0007e80008000409 */
[----:B------:R3:W-:Y:S04]  /*3630*/  STS.U16 [R201+UR9+0x1100], R120 ;  /* 0x00110078c9007988 */ /* 0x0007e80008000409 */
[----:B------:R3:W-:Y:S04]  /*3640*/  STS.U16 [R201+UR9+0x900], R118 ;  /* 0x00090076c9007988 */ /* 0x0007e80008000409 */
[----:B------:R3:W-:Y:S04]  /*3650*/  STS.U16 [R201+UR9+0x1500], R122 ;  /* 0x0015007ac9007988 */ /* 0x0007e80008000409 */
[----:B------:R3:W-:Y:S04]  /*3660*/  STS.U16 [R201+UR9+0x1900], R124 ;  /* 0x0019007cc9007988 */ /* 0x0007e80008000409 */
[----:B------:R3:W-:Y:S04]  /*3670*/  STS.U16 [R201+UR9+0x1d00], R126 ;  /* 0x001d007ec9007988 */ /* 0x0007e80008000409 */
[----:B------:R3:W-:Y:S01]  /*3680*/  STS.U16 [R201+UR9+0x100], R176 ;  /* 0x000100b0c9007988 */ /* 0x0007e20008000409 */
[----:B------:R-:W-:-:S03]  /*3690*/  IADD3.X R47, PT, PT, R203, UR13, R96, P5, P6 ;  /* 0x0000000dcb2f7c10 */ /* 0x000fc6000afec460 */
[----:B------:R3:W-:Y:S01]  /*36a0*/  STS.U16 [R169+UR9+0x600], R128 ;  /* 0x00060080a9007988 */ /* 0x0007e20008000409 */
[----:B------:R-:W-:-:S03]  /*36b0*/  IADD3.X R101, PT, PT, R207, UR13, R96, P3, P4 ;  /* 0x0000000dcf657c10 */ /* 0x000fc60009fe8460 */
[----:B------:R3:W-:Y:S04]  /*36c0*/  STS.U16 [R169+UR9+0xa00], R132 ;  /* 0x000a0084a9007988 */ /* 0x0007e80008000409 */
[----:B------:R3:W-:Y:S04]  /*36d0*/  STS.U16 [R169+UR9+0xe00], R130 ;  /* 0x000e0082a9007988 */ /* 0x0007e80008000409 */
[----:B------:R3:W-:Y:S04]  /*36e0*/  STS.U16 [R169+UR9+0x1200], R134 ;  /* 0x00120086a9007988 */ /* 0x0007e80008000409 */
[----:B------:R3:W-:Y:S04]  /*36f0*/  STS.U16 [R169+UR9+0x1600], R136 ;  /* 0x00160088a9007988 */ /* 0x0007e80008000409 */
[----:B------:R3:W-:Y:S04]  /*3700*/  STS.U16 [R169+UR9+0x1a00], R138 ;  /* 0x001a008aa9007988 */ /* 0x0007e80008000409 */
[----:B------:R3:W-:Y:S04]  /*3710*/  STS.U16 [R169+UR9+0x1e00], R140 ;  /* 0x001e008ca9007988 */ /* 0x0007e80008000409 */
[----:B------:R3:W-:Y:S01]  /*3720*/  STS.U16 [R169+UR9+0x200], R174 ;  /* 0x000200aea9007988 */ /* 0x0007e20008000409 */
[----:B------:R-:W-:-:S03]  /*3730*/  IADD3 R96, P6, PT, R97, UR12, RZ ;  /* 0x0000000c61607c10 */ /* 0x000fc6000ffde0ff */
[----:B------:R3:W-:Y:S04]  /*3740*/  STS.U16 [R171+UR9+0x700], R142 ;  /* 0x0007008eab007988 */ /* 0x0007e80008000409 */
        /* <DEDUP_REMOVED lines=24> */
[----:B------:R3:W-:Y:S01]  /*38d0*/  STS.U16 [R173+UR9+0x9e00], R156 ;  /* 0x009e009cad007988 */ /* 0x0007e20008000409 */
[----:B-1----:R1:W-:Y:S06]  /*38e0*/  MEMBAR.ALL.CTA ;  /* 0x0000000000007992 */ /* 0x0023ec0000008000 */
[----:B-1----:R-:W1:Y:S01]  /*38f0*/  FENCE.VIEW.ASYNC.S ;  /* 0x00000000000073c6 */ /* 0x002e620000000000 */
[----:B------:R-:W-:-:S02]  /*3900*/  IADD3 R92, P4, PT, R92, UR12, RZ ;  /* 0x0000000c5c5c7c10 */ /* 0x000fc4000ff9e0ff */
[----:B------:R-:W-:Y:S02]  /*3910*/  IADD3.X R97, PT, PT, R88, UR13, RZ, P6, !PT ;  /* 0x0000000d58617c10 */ /* 0x000fe4000b7fe4ff */
[----:B------:R-:W-:Y:S02]  /*3920*/  IADD3 R88, P6, PT, R95, UR12, RZ ;  /* 0x0000000c5f587c10 */ /* 0x000fe4000ffde0ff */
[----:B--2---:R-:W-:Y:S02]  /*3930*/  SHF.R.S32.HI R175, RZ, 0x1f, R106 ;  /* 0x0000001fffaf7819 */ /* 0x004fe4000001146a */
[----:B------:R-:W-:Y:S02]  /*3940*/  IADD3.X R99, PT, PT, R90, UR13, RZ, P5, !PT ;  /* 0x0000000d5a637c10 */ /* 0x000fe4000affe4ff */
[----:B------:R-:W-:Y:S01]  /*3950*/  IADD3.X R95, PT, PT, R86, UR13, RZ, P3, !PT ;  /* 0x0000000d565f7c10 */ /* 0x000fe20009ffe4ff */
[----:B------:R-:W-:Y:S01]  /*3960*/  UIADD3 UR6, UPT, UPT, UR9, 0x4000, URZ ;  /* 0x0000400009067890 */ /* 0x000fe2000fffe0ff */
[----:B------:R-:W-:Y:S01]  /*3970*/  IADD3 R90, P5, PT, R93, UR12, RZ ;  /* 0x0000000c5d5a7c10 */ /* 0x000fe2000ffbe0ff */
[----:B------:R-:W-:Y:S01]  /*3980*/  UIADD3 UR7, UPT, UPT, UR9, 0xa000, URZ ;  /* 0x0000a00009077890 */ /* 0x000fe2000fffe0ff */
[----:B------:R-:W-:-:S02]  /*3990*/  IADD3 R86, P3, PT, R91, UR12, RZ ;  /* 0x0000000c5b567c10 */ /* 0x000fc4000ff7e0ff */
[----:B------:R-:W-:Y:S02]  /*39a0*/  IADD3.X R93, PT, PT, R84, UR13, RZ, P4, !PT ;  /* 0x0000000d545d7c10 */ /* 0x000fe4000a7fe4ff */
[----:B------:R-:W-:Y:S02]  /*39b0*/  IADD3 R84, P4, PT, R89, UR12, RZ ;  /* 0x0000000c59547c10 */ /* 0x000fe4000ff9e0ff */
[----:B------:R-:W-:Y:S02]  /*39c0*/  LEA.HI R175, R175, R106, RZ, 0x6 ;  /* 0x0000006aafaf7211 */ /* 0x000fe400078f30ff */
[----:B------:R-:W-:Y:S01]  /*39d0*/  IADD3.X R89, PT, PT, R87, UR13, RZ, P6, !PT ;  /* 0x0000000d57597c10 */ /* 0x000fe2000b7fe4ff */
[----:B------:R-:W-:Y:S01]  /*39e0*/  USHF.R.U32.HI UR6, URZ, 0x4, UR6 ;  /* 0x00000004ff067899 */ /* 0x000fe20008011606 */
[----:B------:R-:W-:Y:S01]  /*39f0*/  IADD3.X R87, PT, PT, R178, UR13, RZ, P3, !PT ;  /* 0x0000000db2577c10 */ /* 0x000fe20009ffe4ff */
[----:B------:R-:W-:Y:S01]  /*3a00*/  USHF.R.U32.HI UR12, URZ, 0x4, UR7 ;  /* 0x00000004ff0c7899 */ /* 0x000fe20008011607 */
[----:B------:R-:W-:-:S02]  /*3a10*/  ISETP.LT.OR P3, PT, R106, 0x40, P0 ;  /* 0x000000406a00780c */ /* 0x000fc40000761670 */
[----:B0-----:R-:W-:Y:S01]  /*3a20*/  SHF.R.S32.HI R114, RZ, 0x6, R175 ;  /* 0x00000006ff727819 */ /* 0x001fe200000114af */
[----:B------:R-:W-:Y:S01]  /*3a30*/  USGXT.U32 UR7, UR6, 0xe ;  /* 0x0000000e0607789a */ /* 0x000fe20008000000 */
[----:B------:R-:W-:Y:S01]  /*3a40*/  IMAD.SHL.U32 R175, R12, 0x40, RZ ;  /* 0x000000400caf7824 */ /* 0x000fe200078e00ff */
[----:B------:R-:W-:Y:S01]  /*3a50*/  USGXT.U32 UR12, UR12, 0xe ;  /* 0x0000000e0c0c789a */ /* 0x000fe20008000000 */
[----:B------:R-:W-:Y:S01]  /*3a60*/  VIMNMX R12, PT, PT, R114, 0x1, !PT ;  /* 0x00000001720c7848 */ /* 0x000fe20007fe0100 */
[----:B------:R-:W-:Y:S02]  /*3a70*/  UIADD3 UR20, UP0, UPT, UR7, 0x2000080, URZ ;  /* 0x0200008007147890 */ /* 0x000fe4000ff1e0ff */
[----:B------:R-:W-:Y:S01]  /*3a80*/  UIADD3 UR22, UP1, UPT, UR12, 0x2, URZ ;  /* 0x000000020c167890 */ /* 0x000fe2000ff3e0ff */
[----:B------:R-:W-:Y:S01]  /*3a90*/  IADD3.X R91, PT, PT, R85, UR13, RZ, P5, !PT ;  /* 0x0000000d555b7c10 */ /* 0x000fe2000affe4ff */
[----:B------:R-:W-:Y:S01]  /*3aa0*/  UMOV UR4, URZ ;  /* 0x000000ff00047c82 */ /* 0x000fe20008000000 */
[----:B------:R-:W-:Y:S01]  /*3ab0*/  UMOV UR5, URZ ;  /* 0x000000ff00057c82 */ /* 0x000fe20008000000 */
[----:B------:R-:W-:Y:S01]  /*3ac0*/  VIADD R12, R12, 0xffffffff ;  /* 0xffffffff0c0c7836 */ /* 0x000fe20000000000 */
[----:B------:R-:W-:Y:S01]  /*3ad0*/  IADD3.X R85, PT, PT, R180, UR13, RZ, P4, !PT ;  /* 0x0000000db4557c10 */ /* 0x000fe2000a7fe4ff */
[----:B------:R-:W-:-:S02]  /*3ae0*/  UIADD3.X UR21, UPT, UPT, UR4, 0x40004040, URZ, UP0, !UPT ;  /* 0x4000404004157890 */ /* 0x000fc400087fe4ff */
[----:B------:R-:W-:Y:S01]  /*3af0*/  UIADD3.X UR23, UPT, UPT, UR5, 0x40004040, URZ, UP1, !UPT ;  /* 0x4000404005177890 */ /* 0x000fe20008ffe4ff */
[----:B------:R-:W-:Y:S01]  /*3b00*/  UMOV UR6, URZ ;  /* 0x000000ff00067c82 */ /* 0x000fe20008000000 */
[----:B------:R-:W-:Y:S01]  /*3b10*/  IMAD.SHL.U32 R13, R13, 0x40, RZ ;  /* 0x000000400d0d7824 */ /* 0x000fe200078e00ff */
[----:B------:R-:W-:Y:S01]  /*3b20*/  LOP3.LUT R112, R112, 0x80, RZ, 0xc0, !PT ;  /* 0x0000008070707812 */ /* 0x000fe200078ec0ff */
[----:B-1----:R-:W-:Y:S01]  /*3b30*/  BAR.SYNC.DEFER_BLOCKING 0x0 ;  /* 0x0000000000007b1d */ /* 0x002fe20000010000 */
[----:B------:R-:W-:-:S05]  /*3b40*/  ISETP.NE.U32.AND P4, PT, R12, RZ, PT ;  /* 0x000000ff0c00720c */ /* 0x000fca0003f85070 */
[----:B---3--:R-:W-:Y:S08]  /*3b50*/  @P3 BRA `(.L_x_6) ;  /* 0x0000000000883947 */ /* 0x008ff00003800000 */
[----:B------:R-:W-:Y:S02]  /*3b60*/  UIADD3 UR4, UPT, UPT, UR9, 0x8000, URZ ;  /* 0x0000800009047890 */ /* 0x000fe4000fffe0ff */
[----:B------:R-:W-:Y:S02]  /*3b70*/  USHF.R.U32.HI UR14, URZ, 0x4, UR9 ;  /* 0x00000004ff0e7899 */ /* 0x000fe40008011609 */
[----:B------:R-:W-:Y:S02]  /*3b80*/  USHF.R.U32.HI UR4, URZ, 0x4, UR4 ;  /* 0x00000004ff047899 */ /* 0x000fe40008011604 */
[----:B------:R-:W-:Y:S02]  /*3b90*/  USGXT.U32 UR14, UR14, 0xe ;  /* 0x0000000e0e0e789a */ /* 0x000fe40008000000 */
[----:B------:R-:W-:Y:S02]  /*3ba0*/  USGXT.U32 UR16, UR4, 0xe ;  /* 0x0000000e0410789a */ /* 0x000fe40008000000 */
[----:B------:R-:W-:-:S02]  /*3bb0*/  UIADD3 UR32, UP0, UPT, UR14, 0x2000080, URZ ;  /* 0x020000800e207890 */ /* 0x000fc4000ff1e0ff */
[----:B------:R-:W-:Y:S01]  /*3bc0*/  UIADD3 UR34, UP1, UPT, UR16, 0x2, URZ ;  /* 0x0000000210227890 */ /* 0x000fe2000ff3e0ff */
[----:B------:R-:W-:Y:S01]  /*3bd0*/  UMOV UR4, URZ ;  /* 0x000000ff00047c82 */ /* 0x000fe20008000000 */
[----:B------:R-:W-:Y:S01]  /*3be0*/  UMOV UR5, URZ ;  /* 0x000000ff00057c82 */ /* 0x000fe20008000000 */
[----:B------:R-:W-:Y:S02]  /*3bf0*/  UIADD3.X UR33, UPT, UPT, UR4, 0x40004040, URZ, UP0, !UPT ;  /* 0x4000404004217890 */ /* 0x000fe400087fe4ff */
[----:B------:R-:W-:Y:S02]  /*3c00*/  UIADD3.X UR35, UPT, UPT, UR5, 0x40004040, URZ, UP1, !UPT ;  /* 0x4000404005237890 */ /* 0x000fe40008ffe4ff */
[----:B------:R-:W-:Y:S02]  /*3c10*/  ULOP3.LUT UR14, UR14, 0x2000000, URZ, 0xfc, !UPT ;  /* 0x020000000e0e7892 */ /* 0x000fe4000f8efcff */
[----:B------:R-:W-:Y:S02]  /*3c20*/  UIADD3.64 UR24, UPT, UPT, UR32, 0x80, URZ ;  /* 0x0000008020187897 */ /* 0x000fe4000fffe0ff */
[----:B------:R-:W-:-:S02]  /*3c30*/  UIADD3.64 UR26, UPT, UPT, UR34, 0x2, URZ ;  /* 0x00000002221a7897 */ /* 0x000fc4000fffe0ff */
[----:B------:R-:W-:Y:S02]  /*3c40*/  UIADD3.64 UR28, UPT, UPT, UR32, 0x100, URZ ;  /* 0x00000100201c7897 */ /* 0x000fe4000fffe0ff */
[----:B------:R-:W-:Y:S01]  /*3c50*/  UIADD3.64 UR30, UPT, UPT, UR34, 0x4, URZ ;  /* 0x00000004221e7897 */ /* 0x000fe2000fffe0ff */
[----:B------:R-:W-:Y:S01]  /*3c60*/  UMOV UR36, 0x0 ;  /* 0x0000000000247882 */ /* 0x000fe20000000000 */
[----:B------:R-:W-:Y:S01]  /*3c70*/  UMOV UR37, 0x8108490 ;  /* 0x0810849000257882 */ /* 0x000fe20000000000 */
[----:B------:R-:W-:Y:S01]  /*3c80*/  UMOV UR15, 0x40004040 ;  /* 0x40004040000f7882 */ /* 0x000fe20000000000 */
[----:B------:R-:W-:Y:S01]  /*3c90*/  UMOV UR17, 0x40004040 ;  /* 0x4000404000117882 */ /* 0x000fe20000000000 */
[----:B------:R-:W-:Y:S01]  /*3ca0*/  UMOV UR38, 0x0 ;  /* 0x0000000000267882 */ /* 0x000fe20000000000 */
[----:B------:R-:W-:Y:S01]  /*3cb0*/  UMOV UR39, 0x8108490 ;  /* 0x0810849000277882 */ /* 0x000fe20000000000 */
[----:B------:R-:W-:Y:S01]  /*3cc0*/  UMOV UR40, 0x0 ;  /* 0x0000000000287882 */ /* 0x000fe20000000000 */
[----:B------:R-:W-:Y:S01]  /*3cd0*/  UMOV UR41, 0x8108490 ;  /* 0x0810849000297882 */ /* 0x000fe20000000000 */
[----:B------:R-:W-:Y:S01]  /*3ce0*/  UMOV UR4, UR11 ;  /* 0x0000000b00047c82 */ /* 0x000fe20008000000 */
[----:B------:R0:W-:Y:S01]  /*3cf0*/  UTCHMMA gdesc[UR14], gdesc[UR16], tmem[UR8], tmem[UR36], idesc[UR37], !UPT ;  /* 0x00ff24100e0075ea */ /* 0x0001e2000f800008 */
[----:B------:R-:W-:Y:S01]  /*3d00*/  UMOV UR42, 0x0 ;  /* 0x00000000002a7882 */ /* 0x000fe20000000000 */
[----:B------:R-:W-:Y:S01]  /*3d10*/  UMOV UR43, 0x8108490 ;  /* 0x08108490002b7882 */ /* 0x000fe20000000000 */
[----:B------:R0:W-:Y:S01]  /*3d20*/  UTCHMMA gdesc[UR32], gdesc[UR34], tmem[UR8], tmem[UR38], idesc[UR39], UPT ;  /* 0x00ff2622200075ea */ /* 0x0001e2000b800008 */
[----:B------:R-:W-:Y:S01]  /*3d30*/  UMOV UR4, UR4 ;  /* 0x0000000400047c82 */ /* 0x000fe20008000000 */
[----:B------:R0:W-:Y:S01]  /*3d40*/  UTCHMMA gdesc[UR24], gdesc[UR26], tmem[UR8], tmem[UR40], idesc[UR41], UPT ;  /* 0x00ff281a180075ea */ /* 0x0001e2000b800008 */
[----:B------:R0:W-:Y:S01]  /*3d50*/  UTCHMMA gdesc[UR28], gdesc[UR30], tmem[UR8], tmem[UR42], idesc[UR43], UPT ;  /* 0x00ff2a1e1c0075ea */ /* 0x0001e2000b800008 */
[----:B------:R0:W-:Y:S01]  /*3d60*/  UTCBAR [UR4], URZ ;  /* 0x000000ff040073e9 */ /* 0x0001e200080000ff */
[----:B------:R-:W-:Y:S01]  /*3d70*/  NOP ;  /* 0x0000000000007918 */ /* 0x000fe20000000000 */
.L_x_6:
[----:B------:R-:W-:Y:S05]  /*3d80*/  @!P4 BRA `(.L_x_7) ;  /* 0x000000100048c947 */ /* 0x000fea0003800000 */
[----:B------:R-:W-:Y:S01]  /*3d90*/  VIADD R4, R4, 0xffffffc0 ;  /* 0xffffffc004047836 */ /* 0x000fe20000000000 */
[----:B0-----:R-:W-:Y:S02]  /*3da0*/  ULOP3.LUT UR14, UR7, 0x2000000, URZ, 0xfc, !UPT ;  /* 0x02000000070e7892 */ /* 0x001fe4000f8efcff */
[----:B------:R-:W-:Y:S02]  /*3db0*/  UIADD3.64 UR24, UPT, UPT, UR20, 0x80, URZ ;  /* 0x0000008014187897 */ /* 0x000fe4000fffe0ff */
[----:B------:R-:W-:Y:S02]  /*3dc0*/  UIADD3.64 UR26, UPT, UPT, UR22, 0x2, URZ ;  /* 0x00000002161a7897 */ /* 0x000fe4000fffe0ff */
[----:B------:R-:W-:Y:S02]  /*3dd0*/  UIADD3.64 UR28, UPT, UPT, UR20, 0x100, URZ ;  /* 0x00000100141c7897 */ /* 0x000fe4000fffe0ff */
[----:B------:R-:W-:Y:S01]  /*3de0*/  UIADD3.64 UR30, UPT, UPT, UR22, 0x4, URZ ;  /* 0x00000004161e7897 */ /* 0x000fe2000fffe0ff */
[----:B------:R-:W-:Y:S01]  /*3df0*/  UMOV UR5, 0x1 ;  /* 0x0000000100057882 */ /* 0x000fe20000000000 */
[----:B------:R-:W-:-:S10]  /*3e00*/  UMOV UR4, URZ ;  /* 0x000000ff00047c82 */ /* 0x000fd40008000000 */
.L_x_10:
[----:B------:R-:W-:Y:S01]  /*3e10*/  USHF.L.U32 UR6, UR6, 0x1f, URZ ;  /* 0x0000001f06067899 */ /* 0x000fe200080006ff */
[----:B------:R-:W-:-:S04]  /*3e20*/  IMAD.WIDE R16, R13, 0x2, R16 ;  /* 0x000000020d107825 */ /* 0x000fc800078e0210 */
[----:B------:R-:W-:-:S04]  /*3e30*/  IMAD.WIDE R18, R13, 0x2, R18 ;  /* 0x000000020d127825 */ /* 0x000fc800078e0212 */
[----:B0-----:R-:W-:-:S04]  /*3e40*/  IMAD.U32 R114, RZ, RZ, UR6 ;  /* 0x00000006ff727e24 */ /* 0x001fc8000f8e00ff */
[----:B------:R-:W0:Y:S02]  /*3e50*/  SYNCS.PHASECHK.TRANS64.TRYWAIT P3, [UR11], R114 ;  /* 0x00000072ff0075a7 */ /* 0x000e24000806110b */
[----:B0-----:R-:W-:Y:S05]  /*3e60*/  @!P3 BRA `(.L_x_8) ;  /* 0x0000002000c4b947 */ /* 0x001fea0003800000 */
.L_x_16:
[-C--:B------:R-:W-:Y:S01]  /*3e70*/  ISETP.GE.AND P3, PT, R104, R4.reuse, PT ;  /* 0x000000046800720c */ /* 0x080fe20003f66270 */
[----:B------:R-:W-:Y:S01]  /*3e80*/  IMAD.WIDE R6, R175, 0x2, R6 ;  /* 0x00000002af067825 */ /* 0x000fe200078e0206 */
[-C--:B------:R-:W-:Y:S02]  /*3e90*/  ISETP.GE.AND P4, PT, R167, R4.reuse, PT ;  /* 0x00000004a700720c */ /* 0x080fe40003f86270 */
[-C--:B------:R-:W-:Y:S01]  /*3ea0*/  ISETP.GE.AND P6, PT, R165, R4.reuse, PT ;  /* 0x00000004a500720c */ /* 0x080fe20003fc6270 */
[----:B------:R-:W-:Y:S01]  /*3eb0*/  IMAD.WIDE R8, R175, 0x2, R8 ;  /* 0x00000002af087825 */ /* 0x000fe200078e0208 */
[----:B------:R-:W-:Y:S02]  /*3ec0*/  ISETP.GE.AND P5, PT, R163, R4, PT ;  /* 0x00000004a300720c */ /* 0x000fe40003fa6270 */
[----:B------:R-:W-:Y:S01]  /*3ed0*/  PRMT R177, RZ, 0x7610, R177 ;  /* 0x00007610ffb17816 */ /* 0x000fe200000000b1 */
[----:B------:R-:W-:Y:S01]  /*3ee0*/  IMAD.WIDE R2, R175, 0x2, R2 ;  /* 0x00000002af027825 */ /* 0x000fe200078e0202 */
[----:B------:R-:W-:-:S02]  /*3ef0*/  PRMT R114, RZ, 0x7610, R114 ;  /* 0x00007610ff727816 */ /* 0x000fc40000000072 */
[----:B------:R-:W-:Y:S01]  /*3f00*/  PRMT R116, RZ, 0x7610, R116 ;  /* 0x00007610ff747816 */ /* 0x000fe20000000074 */
[----:B------:R-:W-:Y:S01]  /*3f10*/  IMAD.WIDE R10, R175, 0x2, R10 ;  /* 0x00000002af0a7825 */ /* 0x000fe200078e020a */
[----:B------:R-:W-:Y:S01]  /*3f20*/  PRMT R118, RZ, 0x7610, R118 ;  /* 0x00007610ff767816 */ /* 0x000fe20000000076 */
[----:B------:R-:W2:Y:S01]  /*3f30*/  @!P3 LDG.E.U16 R177, desc[UR18][R6.64] ;  /* 0x0000001206b1b981 */ /* 0x000ea2000c1e1500 */
[-C--:B------:R-:W-:Y:S01]  /*3f40*/  ISETP.GE.AND P3, PT, R155, R4.reuse, PT ;  /* 0x000000049b00720c */ /* 0x080fe20003f66270 */
[----:B------:R-:W-:Y:S02]  /*3f50*/  IMAD.WIDE R96, R175, 0x2, R96 ;  /* 0x00000002af607825 */ /* 0x000fe400078e0260 */
[----:B------:R-:W3:Y:S01]  /*3f60*/  @!P4 LDG.E.U16 R114, desc[UR18][R8.64] ;  /* 0x000000120872c981 */ /* 0x000ee2000c1e1500 */
[-C--:B------:R-:W-:Y:S01]  /*3f70*/  ISETP.GE.AND P4, PT, R153, R4.reuse, PT ;  /* 0x000000049900720c */ /* 0x080fe20003f86270 */
[----:B------:R-:W-:Y:S02]  /*3f80*/  IMAD.WIDE R98, R175, 0x2, R98 ;  /* 0x00000002af627825 */ /* 0x000fe400078e0262 */
[----:B------:R-:W4:Y:S01]  /*3f90*/  @!P6 LDG.E.U16 R116, desc[UR18][R10.64] ;  /* 0x000000120a74e981 */ /* 0x000f22000c1e1500 */
[----:B------:R-:W-:Y:S01]  /*3fa0*/  ISETP.GE.AND P6, PT, R127, R4, PT ;  /* 0x000000047f00720c */ /* 0x000fe20003fc6270 */
[----:B------:R-:W-:-:S02]  /*3fb0*/  IMAD.WIDE R88, R175, 0x2, R88 ;  /* 0x00000002af587825 */ /* 0x000fc400078e0258 */
[----:B------:R-:W5:Y:S01]  /*3fc0*/  @!P5 LDG.E.U16 R118, desc[UR18][R2.64] ;  /* 0x000000120276d981 */ /* 0x000f62000c1e1500 */
[-C--:B------:R-:W-:Y:S01]  /*3fd0*/  ISETP.GE.AND P5, PT, R113, R4.reuse, PT ;  /* 0x000000047100720c */ /* 0x080fe20003fa6270 */
[C---:B------:R-:W-:Y:S01]  /*3fe0*/  IMAD.WIDE R92, R175.reuse, 0x2, R92 ;  /* 0x00000002af5c7825 */ /* 0x040fe200078e025c */
[----:B------:R-:W-:Y:S02]  /*3ff0*/  PRMT R179, RZ, 0x7610, R179 ;  /* 0x00007610ffb37816 */ /* 0x000fe400000000b3 */
[----:B------:R-:W-:Y:S01]  /*4000*/  PRMT R120, RZ, 0x7610, R120 ;  /* 0x00007610ff787816 */ /* 0x000fe20000000078 */
[----:B------:R-:W-:Y:S01]  /*4010*/  IMAD.WIDE R94, R175, 0x2, R94 ;  /* 0x00000002af5e7825 */ /* 0x000fe200078e025e */
[----:B------:R-:W-:Y:S02]  /*4020*/  PRMT R122, RZ, 0x7610, R122 ;  /* 0x00007610ff7a7816 */ /* 0x000fe4000000007a */
[----:B------:R-:W-:Y:S01]  /*4030*/  PRMT R124, RZ, 0x7610, R124 ;  /* 0x00007610ff7c7816 */ /* 0x000fe2000000007c */
[----:B------:R-:W3:Y:S01]  /*4040*/  @!P3 LDG.E.U16 R179, desc[UR18][R98.64] ;  /* 0x0000001262b3b981 */ /* 0x000ee2000c1e1500 */
[----:B------:R-:W-:Y:S01]  /*4050*/  ISETP.GE.AND P3, PT, R151, R4, PT ;  /* 0x000000049700720c */ /* 0x000fe20003f66270 */
[----:B------:R-:W-:-:S02]  /*4060*/  IMAD.WIDE R90, R175, 0x2, R90 ;  /* 0x00000002af5a7825 */ /* 0x000fc400078e025a */
[----:B------:R-:W4:Y:S01]  /*4070*/  @!P4 LDG.E.U16 R120, desc[UR18][R96.64] ;  /* 0x000000126078c981 */ /* 0x000f22000c1e1500 */
[-C--:B------:R-:W-:Y:S01]  /*4080*/  ISETP.GE.AND P4, PT, R135, R4.reuse, PT ;  /* 0x000000048700720c */ /* 0x080fe20003f86270 */
[----:B------:R-:W-:Y:S02]  /*4090*/  IMAD.WIDE R80, R175, 0x2, R80 ;  /* 0x00000002af507825 */ /* 0x000fe400078e0250 */
[----:B------:R-:W4:Y:S01]  /*40a0*/  @!P6 LDG.E.U16 R122, desc[UR18][R94.64] ;  /* 0x000000125e7ae981 */ /* 0x000f22000c1e1500 */
[-C--:B------:R-:W-:Y:S01]  /*40b0*/  ISETP.GE.AND P6, PT, R125, R4.reuse, PT ;  /* 0x000000047d00720c */ /* 0x080fe20003fc6270 */
[----:B------:R-:W-:Y:S02]  /*40c0*/  IMAD.WIDE R82, R175, 0x2, R82 ;  /* 0x00000002af527825 */ /* 0x000fe400078e0252 */
[----:B------:R-:W4:Y:S01]  /*40d0*/  @!P5 LDG.E.U16 R124, desc[UR18][R92.64] ;  /* 0x000000125c7cd981 */ /* 0x000f22000c1e1500 */
[----:B------:R-:W-:Y:S01]  /*40e0*/  ISETP.GE.AND P5, PT, R111, R4, PT ;  /* 0x000000046f00720c */ /* 0x000fe20003fa6270 */
[----:B------:R-:W-:Y:S01]  /*40f0*/  IMAD.WIDE R84, R175, 0x2, R84 ;  /* 0x00000002af547825 */ /* 0x000fe200078e0254 */
[----:B------:R-:W-:-:S02]  /*4100*/  PRMT R181, RZ, 0x7610, R181 ;  /* 0x00007610ffb57816 */ /* 0x000fc400000000b5 */
[----:B------:R-:W-:Y:S01]  /*4110*/  PRMT R126, RZ, 0x7610, R126 ;  /* 0x00007610ff7e7816 */ /* 0x000fe2000000007e */
[----:B------:R-:W-:Y:S01]  /*4120*/  IMAD.WIDE R86, R175, 0x2, R86 ;  /* 0x00000002af567825 */ /* 0x000fe200078e0256 */
[----:B------:R-:W-:Y:S02]  /*4130*/  PRMT R128, RZ, 0x7610, R128 ;  /* 0x00007610ff807816 */ /* 0x000fe40000000080 */
[----:B------:R-:W-:Y:S01]  /*4140*/  PRMT R130, RZ, 0x7610, R130 ;  /* 0x00007610ff827816 */ /* 0x000fe20000000082 */
[----:B------:R-:W4:Y:S01]  /*4150*/  @!P3 LDG.E.U16 R181, desc[UR18][R90.64] ;  /* 0x000000125ab5b981 */ /* 0x000f22000c1e1500 */
[-C--:B------:R-:W-:Y:S01]  /*4160*/  ISETP.GE.AND P3, PT, R149, R4.reuse, PT ;  /* 0x000000049500720c */ /* 0x080fe20003f66270 */
[----:B------:R-:W-:Y:S02]  /*4170*/  IMAD.WIDE R72, R175, 0x2, R72 ;  /* 0x00000002af487825 */ /* 0x000fe400078e0248 */
[----:B------:R-:W5:Y:S01]  /*4180*/  @!P4 LDG.E.U16 R126, desc[UR18][R88.64] ;  /* 0x00000012587ec981 */ /* 0x000f62000c1e1500 */
[----:B------:R-:W-:Y:S01]  /*4190*/  ISETP.GE.AND P4, PT, R147, R4, PT ;  /* 0x000000049300720c */ /* 0x000fe20003f86270 */
[----:B------:R-:W-:-:S02]  /*41a0*/  IMAD.WIDE R74, R175, 0x2, R74 ;  /* 0x00000002af4a7825 */ /* 0x000fc400078e024a */
[----:B------:R-:W5:Y:S01]  /*41b0*/  @!P6 LDG.E.U16 R128, desc[UR18][R86.64] ;  /* 0x000000125680e981 */ /* 0x000f62000c1e1500 */
[-C--:B------:R-:W-:Y:S01]  /*41c0*/  ISETP.GE.AND P6, PT, R123, R4.reuse, PT ;  /* 0x000000047b00720c */ /* 0x080fe20003fc6270 */
[----:B------:R-:W-:Y:S02]  /*41d0*/  IMAD.WIDE R64, R175, 0x2, R64 ;  /* 0x00000002af407825 */ /* 0x000fe400078e0240 */
[----:B------:R-:W5:Y:S01]  /*41e0*/  @!P5 LDG.E.U16 R130, desc[UR18][R84.64] ;  /* 0x000000125482d981 */ /* 0x000f62000c1e1500 */
[----:B------:R-:W-:Y:S01]  /*41f0*/  ISETP.GE.AND P5, PT, R109, R4, PT ;  /* 0x000000046d00720c */ /* 0x000fe20003fa6270 */
[C---:B------:R-:W-:Y:S01]  /*4200*/  IMAD.WIDE R76, R175.reuse, 0x2, R76 ;  /* 0x00000002af4c7825 */ /* 0x040fe200078e024c */
[----:B------:R-:W-:Y:S02]  /*4210*/  PRMT R183, RZ, 0x7610, R183 ;  /* 0x00007610ffb77816 */ /* 0x000fe400000000b7 */
[----:B------:R-:W-:Y:S01]  /*4220*/  PRMT R132, RZ, 0x7610, R132 ;  /* 0x00007610ff847816 */ /* 0x000fe20000000084 */
[----:B------:R-:W-:Y:S01]  /*4230*/  IMAD.WIDE R78, R175, 0x2, R78 ;  /* 0x00000002af4e7825 */ /* 0x000fe200078e024e */
[----:B------:R-:W-:-:S02]  /*4240*/  PRMT R134, RZ, 0x7610, R134 ;  /* 0x00007610ff867816 */ /* 0x000fc40000000086 */
[----:B------:R-:W-:Y:S01]  /*4250*/  PRMT R136, RZ, 0x7610, R136 ;  /* 0x00007610ff887816 */ /* 0x000fe20000000088 */
[----:B------:R-:W5:Y:S01]  /*4260*/  @!P3 LDG.E.U16 R183, desc[UR18][R82.64] ;  /* 0x0000001252b7b981 */ /* 0x000f62000c1e1500 */
[-C--:B------:R-:W-:Y:S01]  /*4270*/  ISETP.GE.AND P3, PT, R145, R4.reuse, PT ;  /* 0x000000049100720c */ /* 0x080fe20003f66270 */
[----:B------:R-:W-:Y:S02]  /*4280*/  IMAD.WIDE R66, R175, 0x2, R66 ;  /* 0x00000002af427825 */ /* 0x000fe400078e0242 */
[----:B------:R-:W5:Y:S01]  /*4290*/  @!P4 LDG.E.U16 R132, desc[UR18][R80.64] ;  /* 0x000000125084c981 */ /* 0x000f62000c1e1500 */
[-C--:B------:R-:W-:Y:S01]  /*42a0*/  ISETP.GE.AND P4, PT, R137, R4.reuse, PT ;  /* 0x000000048900720c */ /* 0x080fe20003f86270 */
[----:B------:R-:W-:Y:S02]  /*42b0*/  IMAD.WIDE R50, R175, 0x2, R50 ;  /* 0x00000002af327825 */ /* 0x000fe400078e0232 */
[----:B------:R-:W5:Y:S01]  /*42c0*/  @!P6 LDG.E.U16 R134, desc[UR18][R78.64] ;  /* 0x000000124e86e981 */ /* 0x000f62000c1e1500 */
        /* <DEDUP_REMOVED lines=10> */
[----:B------:R-:W5:Y:S01]  /*4370*/  @!P3 LDG.E.U16 R185, desc[UR18][R74.64] ;  /* 0x000000124ab9b981 */ /* 0x000f62000c1e1500 */
[----:B------:R-:W-:Y:S01]  /*4380*/  ISETP.GE.AND P3, PT, R143, R4, PT ;  /* 0x000000048f00720c */ /* 0x000fe20003f66270 */
[----:B------:R-:W-:-:S02]  /*4390*/  IMAD.WIDE R58, R175, 0x2, R58 ;  /* 0x00000002af3a7825 */ /* 0x000fc400078e023a */
        /* <DEDUP_REMOVED lines=8> */
[----:B------:R-:W-:Y:S01]  /*4420*/  IMAD.WIDE R60, R175, 0x2, R60 ;  /* 0x00000002af3c7825 */ /* 0x000fe200078e023c */
[----:B------:R-:W-:-:S02]  /*4430*/  PRMT R187, RZ, 0x7610, R187 ;  /* 0x00007610ffbb7816 */ /* 0x000fc400000000bb */
[----:B------:R-:W-:Y:S01]  /*4440*/  PRMT R144, RZ, 0x7610, R144 ;  /* 0x00007610ff907816 */ /* 0x000fe20000000090 */
[----:B------:R-:W-:Y:S01]  /*4450*/  IMAD.WIDE R62, R175, 0x2, R62 ;  /* 0x00000002af3e7825 */ /* 0x000fe200078e023e */
[----:B------:R-:W-:Y:S02]  /*4460*/  PRMT R146, RZ, 0x7610, R146 ;  /* 0x00007610ff927816 */ /* 0x000fe40000000092 */
[----:B------:R-:W-:Y:S01]  /*4470*/  PRMT R148, RZ, 0x7610, R148 ;  /* 0x00007610ff947816 */ /* 0x000fe20000000094 */
        /* <DEDUP_REMOVED lines=11> */
[----:B------:R-:W-:Y:S01]  /*4530*/  IMAD.WIDE R54, R175, 0x2, R54 ;  /* 0x00000002af367825 */ /* 0x000fe200078e0236 */
        /* <DEDUP_REMOVED lines=15> */
[----:B------:R-:W-:Y:S01]  /*4630*/  ISETP.GE.AND P5, PT, R157, R4, PT ;  /* 0x000000049d00720c */ /* 0x000fe20003fa6270 */
[C---:B------:R-:W-:Y:S01]  /*4640*/  IMAD.WIDE R40, R13.reuse, 0x2, R40 ;  /* 0x000000020d287825 */ /* 0x040fe200078e0228 */
[----:B------:R-:W-:Y:S02]  /*4650*/  PRMT R156, RZ, 0x7610, R156 ;  /* 0x00007610ff9c7816 */ /* 0x000fe4000000009c */
[----:B------:R-:W-:Y:S01]  /*4660*/  PRMT R154, RZ, 0x7610, R154 ;  /* 0x00007610ff9a7816 */ /* 0x000fe2000000009a */
[C---:B------:R-:W-:Y:S01]  /*4670*/  IMAD.WIDE R44, R13.reuse, 0x2, R44 ;  /* 0x000000020d2c7825 */ /* 0x040fe200078e022c */
[----:B------:R-:W-:Y:S02]  /*4680*/  PRMT R158, RZ, 0x7610, R158 ;  /* 0x00007610ff9e7816 */ /* 0x000fe4000000009e */
[----:B------:R-:W-:Y:S01]  /*4690*/  PRMT R160, RZ, 0x7610, R160 ;  /* 0x00007610ffa07816 */ /* 0x000fe200000000a0 */
[----:B------:R-:W5:Y:S01]  /*46a0*/  @!P3 LDG.E.U16 R156, desc[UR18][R48.64] ;  /* 0x00000012309cb981 */ /* 0x000f62000c1e1500 */
[----:B------:R-:W-:-:S03]  /*46b0*/  IMAD.WIDE R22, R13, 0x2, R22 ;  /* 0x000000020d167825 */ /* 0x000fc600078e0216 */
[----:B------:R-:W5:Y:S01]  /*46c0*/  @!P6 LDG.E.U16 R158, desc[UR18][R46.64] ;  /* 0x000000122e9ee981 */ /* 0x000f62000c1e1500 */
[----:B------:R-:W-:-:S03]  /*46d0*/  IMAD.WIDE R26, R13, 0x2, R26 ;  /* 0x000000020d1a7825 */ /* 0x000fc600078e021a */
[----:B------:R-:W5:Y:S01]  /*46e0*/  @!P4 LDG.E.U16 R154, desc[UR18][R52.64] ;  /* 0x00000012349ac981 */ /* 0x000f62000c1e1500 */
[----:B------:R-:W-:-:S03]  /*46f0*/  IMAD.WIDE R30, R13, 0x2, R30 ;  /* 0x000000020d1e7825 */ /* 0x000fc600078e021e */
[----:B------:R-:W5:Y:S01]  /*4700*/  @!P5 LDG.E.U16 R160, desc[UR18][R100.64] ;  /* 0x0000001264a0d981 */ /* 0x000f62000c1e1500 */
[----:B------:R-:W-:Y:S01]  /*4710*/  IMAD.WIDE R34, R13, 0x2, R34 ;  /* 0x000000020d227825 */ /* 0x000fe200078e0222 */
[----:B------:R-:W-:Y:S01]  /*4720*/  BAR.SYNC.DEFER_BLOCKING 0x0 ;  /* 0x0000000000007b1d */ /* 0x000fe20000010000 */
[----:B------:R-:W-:Y:S02]  /*4730*/  ISETP.GE.AND P3, PT, R5, R4, PT ;  /* 0x000000040500720c */ /* 0x000fe40003f66270 */
[C---:B------:R-:W-:Y:S01]  /*4740*/  IMAD.WIDE R38, R13.reuse, 0x2, R38 ;  /* 0x000000020d267825 */ /* 0x040fe200078e0226 */
[----:B------:R-:W-:Y:S02]  /*4750*/  PRMT R193, RZ, 0x7610, R193 ;  /* 0x00007610ffc17816 */ /* 0x000fe400000000c1 */
[----:B------:R-:W-:Y:S01]  /*4760*/  PRMT R195, RZ, 0x7610, R195 ;  /* 0x00007610ffc37816 */ /* 0x000fe200000000c3 */
[----:B------:R-:W-:Y:S01]  /*4770*/  IMAD.WIDE R42, R13, 0x2, R42 ;  /* 0x000000020d2a7825 */ /* 0x000fe200078e022a */
[----:B------:R-:W-:-:S02]  /*4780*/  PRMT R197, RZ, 0x7610, R197 ;  /* 0x00007610ffc57816 */ /* 0x000fc400000000c5 */
[----:B------:R-:W-:Y:S02]  /*4790*/  PRMT R199, RZ, 0x7610, R199 ;  /* 0x00007610ffc77816 */ /* 0x000fe400000000c7 */
[----:B------:R-:W-:Y:S02]  /*47a0*/  PRMT R203, RZ, 0x7610, R203 ;  /* 0x00007610ffcb7816 */ /* 0x000fe400000000cb */
[----:B------:R-:W-:Y:S02]  /*47b0*/  PRMT R205, RZ, 0x7610, R205 ;  /* 0x00007610ffcd7816 */ /* 0x000fe400000000cd */
[----:B------:R-:W-:Y:S02]  /*47c0*/  PRMT R207, RZ, 0x7610, R207 ;  /* 0x00007610ffcf7816 */ /* 0x000fe400000000cf */
[----:B------:R-:W-:Y:S01]  /*47d0*/  PRMT R209, RZ, 0x7610, R209 ;  /* 0x00007610ffd17816 */ /* 0x000fe200000000d1 */
[----:B------:R-:W-:Y:S01]  /*47e0*/  IMAD.WIDE R14, R13, 0x2, R14 ;  /* 0x000000020d0e7825 */ /* 0x000fe200078e020e */
[----:B------:R-:W-:-:S02]  /*47f0*/  PRMT R162, RZ, 0x7610, R162 ;  /* 0x00007610ffa27816 */ /* 0x000fc400000000a2 */
[----:B------:R-:W-:Y:S02]  /*4800*/  PRMT R164, RZ, 0x7610, R164 ;  /* 0x00007610ffa47816 */ /* 0x000fe400000000a4 */
[----:B------:R-:W-:Y:S01]  /*4810*/  PRMT R166, RZ, 0x7610, R166 ;  /* 0x00007610ffa67816 */ /* 0x000fe200000000a6 */
[----:B------:R-:W5:Y:S01]  /*4820*/  @!P3 LDG.E.U16 R193, desc[UR18][R44.64] ;  /* 0x000000122cc1b981 */ /* 0x000f62000c1e1500 */
[----:B------:R-:W-:Y:S02]  /*4830*/  PRMT R168, RZ, 0x7610, R168 ;  /* 0x00007610ffa87816 */ /* 0x000fe400000000a8 */
[----:B------:R-:W-:Y:S01]  /*4840*/  PRMT R170, RZ, 0x7610, R170 ;  /* 0x00007610ffaa7816 */ /* 0x000fe200000000aa */
[----:B------:R-:W5:Y:S01]  /*4850*/  @!P3 LDG.E.U16 R195, desc[UR18][R40.64] ;  /* 0x0000001228c3b981 */ /* 0x000f62000c1e1500 */
[----:B------:R-:W-:Y:S02]  /*4860*/  PRMT R172, RZ, 0x7610, R172 ;  /* 0x00007610ffac7816 */ /* 0x000fe400000000ac */
[----:B------:R-:W-:Y:S01]  /*4870*/  PRMT R174, RZ, 0x7610, R174 ;  /* 0x00007610ffae7816 */ /* 0x000fe200000000ae */
[----:B------:R-:W5:Y:S01]  /*4880*/  @!P3 LDG.E.U16 R197, desc[UR18][R36.64] ;  /* 0x0000001224c5b981 */ /* 0x000f62000c1e1500 */
[----:B------:R-:W-:-:S03]  /*4890*/  PRMT R176, RZ, 0x7610, R176 ;  /* 0x00007610ffb07816 */ /* 0x000fc600000000b0 */
[----:B------:R-:W5:Y:S04]  /*48a0*/  @!P3 LDG.E.U16 R199, desc[UR18][R32.64] ;  /* 0x0000001220c7b981 */ /* 0x000f68000c1e1500 */
        /* <DEDUP_REMOVED lines=11> */
[----:B------:R-:W5:Y:S01]  /*4960*/  @!P3 LDG.E.U16 R176, desc[UR18][R14.64] ;  /* 0x000000120eb0b981 */ /* 0x000f62000c1e1500 */
[----:B------:R-:W-:-:S04]  /*4970*/  ULEA UR11, UR5, UR9, 0x3 ;  /* 0x00000009050b7291 */ /* 0x000fc8000f8e18ff */
[----:B------:R-:W-:Y:S01]  /*4980*/  UIADD3 UR11, UPT, UPT, UR11, 0xc000, URZ ;  /* 0x0000c0000b0b7890 */ /* 0x000fe2000fffe0ff */
[----:B--2---:R0:W-:Y:S04]  /*4990*/  STS.U16 [R110+UR9+0x4000], R177 ;  /* 0x004000b16e007988 */ /* 0x0041e80008000409 */
[----:B---3--:R0:W-:Y:S04]  /*49a0*/  STS.U16 [R110+UR9+0x4400], R179 ;  /* 0x004400b36e007988 */ /* 0x0081e80008000409 */
[----:B----4-:R0:W-:Y:S04]  /*49b0*/  STS.U16 [R110+UR9+0x4800], R181 ;  /* 0x004800b56e007988 */ /* 0x0101e80008000409 */
[----:B-----5:R0:W-:Y:S04]  /*49c0*/  STS.U16 [R110+UR9+0x4c00], R183 ;  /* 0x004c00b76e007988 */ /* 0x0201e80008000409 */
        /* <DEDUP_REMOVED lines=44> */
[----:B------:R1:W-:Y:S06]  /*4c90*/  MEMBAR.ALL.CTA ;  /* 0x0000000000007992 */ /* 0x0003ec0000008000 */
[----:B-1----:R-:W1:Y:S02]  /*4ca0*/  FENCE.VIEW.ASYNC.S ;  /* 0x00000000000073c6 */ /* 0x002e640000000000 */
[----:B-1----:R-:W-:Y:S06]  /*4cb0*/  BAR.SYNC.DEFER_BLOCKING 0x0 ;  /* 0x0000000000007b1d */ /* 0x002fec0000010000 */
[----:B------:R-:W-:Y:S05]  /*4cc0*/  @P0 BRA `(.L_x_9) ;  /* 0x00000000004c0947 */ /* 0x000fea0003800000 */
        /* <DEDUP_REMOVED lines=9> */
[----:B------:R-:W-:Y:S01]  /*4d60*/  UMOV UR7, URZ ;  /* 0x000000ff00077c82 */ /* 0x000fe20008000000 */
[----:B------:R1:W-:Y:S01]  /*4d70*/  UTCHMMA gdesc[UR14], gdesc[UR12], tmem[UR8], tmem[UR16], idesc[UR17], UPT ;  /* 0x00ff100c0e0075ea */ /* 0x0003e2000b800008 */
        /* <DEDUP_REMOVED lines=8> */
.L_x_9:
[----:B------:R-:W-:Y:S01]  /*4e00*/  UIADD3 UR5, UPT, UPT, UR5, 0x1, URZ ;  /* 0x0000000105057890 */ /* 0x000fe2000fffe0ff */
[----:B------:R-:W-:Y:S02]  /*4e10*/  VIADD R12, R12, 0xffffffff ;  /* 0xffffffff0c0c7836 */ /* 0x000fe40000000000 */
[----:B------:R-:W-:Y:S01]  /*4e20*/  VIADD R4, R4, 0xffffffc0 ;  /* 0xffffffc004047836 */ /* 0x000fe20000000000 */
[----:B------:R-:W-:Y:S02]  /*4e30*/  UISETP.GT.AND UP0, UPT, UR5, 0x1, UPT ;  /* 0x000000010500788c */ /* 0x000fe4000bf04270 */
[----:B------:R-:W-:Y:S02]  /*4e40*/  ISETP.NE.U32.AND P3, PT, R12, RZ, PT ;  /* 0x000000ff0c00720c */ /* 0x000fe40003f65070 */
[----:B-1----:R-:W-:Y:S02]  /*4e50*/  USEL UR6, URZ, 0x1, !UP0 ;  /* 0x00000001ff067887 */ /* 0x002fe4000c000000 */
[----:B------:R-:W-:-:S02]  /*4e60*/  USEL UR5, UR5, URZ, !UP0 ;  /* 0x000000ff05057287 */ /* 0x000fc4000c000000 */
[----:B------:R-:W-:-:S03]  /*4e70*/  ULOP3.LUT UR7, UR4, UR6, URZ, 0x3c, !UPT ;  /* 0x0000000604077292 */ /* 0x000fc6000f8e3cff */
[----:B------:R-:W-:-:S04]  /*4e80*/  UMOV UR6, UR4 ;  /* 0x0000000400067c82 */ /* 0x000fc80008000000 */
[----:B------:R-:W-:Y:S01]  /*4e90*/  UMOV UR4, UR7 ;  /* 0x0000000700047c82 */ /* 0x000fe20008000000 */
[----:B------:R-:W-:Y:S05]  /*4ea0*/  @P3 BRA `(.L_x_10) ;  /* 0xffffffec00d83947 */ /* 0x000fea000383ffff */
.L_x_7:
[----:B------:R-:W-:-:S13]  /*4eb0*/  ISETP.GE.AND P0, PT, R106, 0x40, PT ;  /* 0x000000406a00780c */ /* 0x000fda0003f06270 */
[----:B------:R-:W-:Y:S05]  /*4ec0*/  @!P0 BRA `(.L_x_11) ;  /* 0x0000000000108947 */ /* 0x000fea0003800000 */
[----:B------:R-:W-:-:S06]  /*4ed0*/  USHF.L.U32 UR6, UR6, 0x1f, URZ ;  /* 0x0000001f06067899 */ /* 0x000fcc00080006ff */
[----:B------:R-:W-:-:S04]  /*4ee0*/  IMAD.U32 R2, RZ, RZ, UR6 ;  /* 0x00000006ff027e24 */ /* 0x000fc8000f8e00ff */
[----:B------:R-:W1:Y:S02]  /*4ef0*/  SYNCS.PHASECHK.TRANS64.TRYWAIT P0, [UR11], R2 ;  /* 0x00000002ff0075a7 */ /* 0x000e64000800110b */
[----:B-1----:R-:W-:Y:S05]  /*4f00*/  @!P0 BRA `(.L_x_12) ;  /* 0x0000001000a88947 */ /* 0x002fea0003800000 */
.L_x_11:
[----:B------:R-:W-:Y:S01]  /*4f10*/  BAR.SYNC.DEFER_BLOCKING 0x0 ;  /* 0x0000000000007b1d */ /* 0x000fe20000010000 */
[----:B------:R-:W-:Y:S02]  /*4f20*/  LEA R3, R112, UR9, 0x5 ;  /* 0x0000000970037c11 */ /* 0x000fe4000f8e28ff */
[----:B------:R-:W-:-:S03]  /*4f30*/  LEA R105, R105, UR9, 0x4 ;  /* 0x0000000969697c11 */ /* 0x000fc6000f8e20ff */
[----:B------:R-:W-:Y:S01]  /*4f40*/  IMAD R40, R0, 0x10, R3 ;  /* 0x0000001000287824 */ /* 0x000fe200078e0203 */
[----:B0-----:R-:W0:Y:S01]  /*4f50*/  LDCU.128 UR12, c[0x0][0x390] ;  /* 0x00007200ff0c77ac */ /* 0x001e220008000c00 */
[----:B------:R-:W-:Y:S01]  /*4f60*/  LOP3.LUT R0, R103, R104, RZ, 0xfc, !PT ;  /* 0x0000006867007212 */ /* 0x000fe200078efcff */
[----:B------:R-:W1:Y:S01]  /*4f70*/  LDCU UR4, c[0x0][0x3b4] ;  /* 0x00007680ff0477ac */ /* 0x000e620008000800 */
[----:B------:R-:W2:Y:S01]  /*4f80*/  LDCU UR5, c[0x0][0x3b8] ;  /* 0x00007700ff0577ac */ /* 0x000ea20008000800 */
[----:B------:R-:W3:Y:S02]  /*4f90*/  @!P2 SYNCS.CCTL.IV [UR9+0xc000] ;  /* 0x00c00000ff00a9b1 */ /* 0x000ee40008000009 */
[----:B---3--:R-:W-:Y:S01]  /*4fa0*/  BAR.SYNC.DEFER_BLOCKING 0x0 ;  /* 0x0000000000007b1d */ /* 0x008fe20000010000 */
[C---:B0-----:R-:W-:Y:S01]  /*4fb0*/  ISETP.GE.AND P0, PT, R102.reuse, UR14, PT ;  /* 0x0000000e66007c0c */ /* 0x041fe2000bf06270 */
[----:B-1----:R-:W-:-:S04]  /*4fc0*/  IMAD R102, R102, UR4, RZ ;  /* 0x0000000466667c24 */ /* 0x002fc8000f8e02ff */
[----:B------:R-:W0:Y:S01]  /*4fd0*/  LDTM.x32 R4, tmem[UR10] ;  /* 0x0000000a000479ee */ /* 0x000e2200082c0000 */
[----:B------:R-:W1:Y:S01]  /*4fe0*/  @!P2 SYNCS.CCTL.IV [UR9+0xc008] ;  /* 0x00c00800ff00a9b1 */ /* 0x000e620008000009 */
[----:B------:R-:W-:Y:S01]  /*4ff0*/  NOP ;  /* 0x0000000000007918 */ /* 0x000fe20000000000 */
[C---:B------:R-:W-:Y:S01]  /*5000*/  ISETP.LT.AND P2, PT, R0.reuse, UR15, !P0 ;  /* 0x0000000f00007c0c */ /* 0x040fe2000c741270 */
[----:B--2---:R-:W-:Y:S01]  /*5010*/  IMAD R0, R0, UR5, RZ ;  /* 0x0000000500007c24 */ /* 0x004fe2000f8e02ff */
[----:B0-----:R-:W-:Y:S02]  /*5020*/  F2FP.BF16.F32.PACK_AB R4, R6, R4 ;  /* 0x000000040604723e */ /* 0x001fe400000010ff */
[----:B------:R-:W-:Y:S02]  /*5030*/  F2FP.BF16.F32.PACK_AB R36, R7, R5 ;  /* 0x000000050724723e */ /* 0x000fe400000010ff */
[----:B------:R-:W-:Y:S02]  /*5040*/  F2FP.BF16.F32.PACK_AB R5, R10, R8 ;  /* 0x000000080a05723e */ /* 0x000fe400000010ff */
[----:B------:R-:W-:-:S02]  /*5050*/  F2FP.BF16.F32.PACK_AB R37, R11, R9 ;  /* 0x000000090b25723e */ /* 0x000fc400000010ff */
[----:B------:R-:W-:Y:S02]  /*5060*/  F2FP.BF16.F32.PACK_AB R6, R14, R12 ;  /* 0x0000000c0e06723e */ /* 0x000fe400000010ff */
[----:B------:R-:W-:Y:S02]  /*5070*/  F2FP.BF16.F32.PACK_AB R38, R15, R13 ;  /* 0x0000000d0f26723e */ /* 0x000fe400000010ff */
[----:B------:R-:W-:Y:S02]  /*5080*/  F2FP.BF16.F32.PACK_AB R7, R18, R16 ;  /* 0x000000101207723e */ /* 0x000fe400000010ff */
[----:B------:R-:W-:Y:S02]  /*5090*/  F2FP.BF16.F32.PACK_AB R39, R19, R17 ;  /* 0x000000111327723e */ /* 0x000fe400000010ff */
[----:B------:R-:W-:Y:S01]  /*50a0*/  F2FP.BF16.F32.PACK_AB R20, R22, R20 ;  /* 0x000000141614723e */ /* 0x000fe200000010ff */
[----:B-1----:R-:W-:Y:S01]  /*50b0*/  STS.128 [R40], R4 ;  /* 0x0000000428007388 */ /* 0x002fe20000000c00 */
[----:B------:R-:W-:-:S02]  /*50c0*/  F2FP.BF16.F32.PACK_AB R16, R23, R21 ;  /* 0x000000151710723e */ /* 0x000fc400000010ff */
[----:B------:R-:W-:Y:S01]  /*50d0*/  F2FP.BF16.F32.PACK_AB R21, R26, R24 ;  /* 0x000000181a15723e */ /* 0x000fe200000010ff */
[----:B------:R-:W-:Y:S01]  /*50e0*/  STS.128 [R40+0x800], R36 ;  /* 0x0008002428007388 */ /* 0x000fe20000000c00 */
[----:B------:R-:W-:Y:S02]  /*50f0*/  F2FP.BF16.F32.PACK_AB R17, R27, R25 ;  /* 0x000000191b11723e */ /* 0x000fe400000010ff */
[----:B------:R-:W-:Y:S01]  /*5100*/  F2FP.BF16.F32.PACK_AB R22, R30, R28 ;  /* 0x0000001c1e16723e */ /* 0x000fe200000010ff */
[----:B------:R-:W-:Y:S01]  /*5110*/  BAR.SYNC.DEFER_BLOCKING 0x0 ;  /* 0x0000000000007b1d */ /* 0x000fe20000010000 */
[----:B------:R-:W-:Y:S02]  /*5120*/  F2FP.BF16.F32.PACK_AB R18, R31, R29 ;  /* 0x0000001d1f12723e */ /* 0x000fe400000010ff */
[----:B------:R-:W-:Y:S02]  /*5130*/  F2FP.BF16.F32.PACK_AB R23, R34, R32 ;  /* 0x000000202217723e */ /* 0x000fe400000010ff */
[----:B------:R-:W-:-:S02]  /*5140*/  F2FP.BF16.F32.PACK_AB R19, R35, R33 ;  /* 0x000000212313723e */ /* 0x000fc400000010ff */
[--C-:B------:R-:W-:Y:S02]  /*5150*/  LOP3.LUT R9, R103, 0x2, R104.reuse, 0xfe, !PT ;  /* 0x0000000267097812 */ /* 0x100fe400078efe68 */
[C---:B------:R-:W-:Y:S02]  /*5160*/  LEA R25, P4, R102.reuse, UR12, 0x1 ;  /* 0x0000000c66197c11 */ /* 0x040fe4000f8808ff */
[C---:B------:R-:W-:Y:S01]  /*5170*/  ISETP.LT.AND P3, PT, R9.reuse, UR15, !P0 ;  /* 0x0000000f09007c0c */ /* 0x040fe2000c761270 */
[----:B------:R-:W-:Y:S01]  /*5180*/  IMAD R9, R9, UR5, RZ ;  /* 0x0000000509097c24 */ /* 0x000fe2000f8e02ff */
[----:B------:R-:W-:Y:S02]  /*5190*/  LOP3.LUT R10, R103, 0x4, R104, 0xfe, !PT ;  /* 0x00000004670a7812 */ /* 0x000fe400078efe68 */
[----:B------:R-:W-:Y:S02]  /*51a0*/  LEA.HI.X.SX32 R27, R102, UR13, 0x1, P4 ;  /* 0x0000000d661b7c11 */ /* 0x000fe4000a0f0eff */
[----:B------:R-:W-:-:S02]  /*51b0*/  LEA R2, P6, R0, R25, 0x1 ;  /* 0x0000001900027211 */ /* 0x000fc400078c08ff */
[C---:B------:R-:W-:Y:S01]  /*51c0*/  ISETP.LT.AND P4, PT, R10.reuse, UR15, !P0 ;  /* 0x0000000f0a007c0c */ /* 0x040fe2000c781270 */
[----:B------:R-:W-:Y:S01]  /*51d0*/  IMAD R10, R10, UR5, RZ ;  /* 0x000000050a0a7c24 */ /* 0x000fe2000f8e02ff */
[----:B------:R-:W-:Y:S02]  /*51e0*/  LEA R8, P5, R9, R25, 0x1 ;  /* 0x0000001909087211 */ /* 0x000fe400078a08ff */
[-C--:B------:R-:W-:Y:S01]  /*51f0*/  LEA.HI.X.SX32 R3, R0, R27.reuse, 0x1, P6 ;  /* 0x0000001b00037211 */ /* 0x080fe200030f0eff */
[----:B------:R-:W0:Y:S01]  /*5200*/  LDS.128 R44, [R105] ;  /* 0x00000000692c7984 */ /* 0x000e220000000c00 */
[----:B------:R-:W-:Y:S02]  /*5210*/  LOP3.LUT R0, R103, 0x6, R104, 0xfe, !PT ;  /* 0x0000000667007812 */ /* 0x000fe400078efe68 */
[----:B------:R-:W-:Y:S01]  /*5220*/  LEA.HI.X.SX32 R9, R9, R27, 0x1, P5 ;  /* 0x0000001b09097211 */ /* 0x000fe200028f0eff */
[----:B------:R-:W-:Y:S01]  /*5230*/  LDS.128 R4, [R105+0x1000] ;  /* 0x0010000069047984 */ /* 0x000fe20000000c00 */
[----:B------:R-:W-:-:S02]  /*5240*/  LEA R12, P6, R10, R25, 0x1 ;  /* 0x000000190a0c7211 */ /* 0x000fc400078c08ff */
[C-C-:B------:R-:W-:Y:S01]  /*5250*/  LOP3.LUT R15, R103.reuse, 0x8, R104.reuse, 0xfe, !PT ;  /* 0x00000008670f7812 */ /* 0x140fe200078efe68 */
[----:B------:R-:W-:Y:S01]  /*5260*/  BAR.SYNC.DEFER_BLOCKING 0x0 ;  /* 0x0000000000007b1d */ /* 0x000fe20000010000 */
[----:B------:R-:W-:Y:S02]  /*5270*/  LEA.HI.X.SX32 R13, R10, R27, 0x1, P6 ;  /* 0x0000001b0a0d7211 */ /* 0x000fe400030f0eff */
[C-C-:B------:R-:W-:Y:S02]  /*5280*/  LOP3.LUT R24, R103.reuse, 0x32, R104.reuse, 0xfe, !PT ;  /* 0x0000003267187812 */ /* 0x140fe400078efe68 */
[C-C-:B------:R-:W-:Y:S02]  /*5290*/  LOP3.LUT R26, R103.reuse, 0x30, R104.reuse, 0xfe, !PT ;  /* 0x00000030671a7812 */ /* 0x140fe400078efe68 */
[C-C-:B------:R-:W-:Y:S02]  /*52a0*/  LOP3.LUT R28, R103.reuse, 0x2e, R104.reuse, 0xfe, !PT ;  /* 0x0000002e671c7812 */ /* 0x140fe400078efe68 */
[----:B------:R-:W-:-:S02]  /*52b0*/  LOP3.LUT R29, R103, 0x2c, R104, 0xfe, !PT ;  /* 0x0000002c671d7812 */ /* 0x000fc400078efe68 */
[C-C-:B------:R-:W-:Y:S01]  /*52c0*/  LOP3.LUT R30, R103.reuse, 0x2a, R104.reuse, 0xfe, !PT ;  /* 0x0000002a671e7812 */ /* 0x140fe200078efe68 */
[----:B------:R1:W-:Y:S04]  /*52d0*/  STS.128 [R40], R20 ;  /* 0x0000001428007388 */ /* 0x0003e80000000c00 */
[----:B------:R2:W-:Y:S01]  /*52e0*/  STS.128 [R40+0x800], R16 ;  /* 0x0008001028007388 */ /* 0x0005e20000000c00 */
[----:B------:R-:W-:Y:S01]  /*52f0*/  BAR.SYNC.DEFER_BLOCKING 0x0 ;  /* 0x0000000000007b1d */ /* 0x000fe20000010000 */
[----:B0-----:R-:W-:Y:S02]  /*5300*/  PRMT R11, R44, 0x7632, R11 ;  /* 0x000076322c0b7816 */ /* 0x001fe4000000000b */
[C-C-:B-1----:R-:W-:Y:S02]  /*5310*/  LOP3.LUT R20, R103.reuse, 0xe, R104.reuse, 0xfe, !PT ;  /* 0x0000000e67147812 */ /* 0x142fe400078efe68 */
[----:B------:R-:W-:-:S02]  /*5320*/  LOP3.LUT R21, R103, 0x38, R104, 0xfe, !PT ;  /* 0x0000003867157812 */ /* 0x000fc400078efe68 */
[C-C-:B--2---:R-:W-:Y:S02]  /*5330*/  LOP3.LUT R16, R103.reuse, 0xa, R104.reuse, 0xfe, !PT ;  /* 0x0000000a67107812 */ /* 0x144fe400078efe68 */
[C-C-:B------:R-:W-:Y:S02]  /*5340*/  LOP3.LUT R18, R103.reuse, 0x10, R104.reuse, 0xfe, !PT ;  /* 0x0000001067127812 */ /* 0x140fe400078efe68 */
[C-C-:B------:R-:W-:Y:S02]  /*5350*/  LOP3.LUT R19, R103.reuse, 0x12, R104.reuse, 0xfe, !PT ;  /* 0x0000001267137812 */ /* 0x140fe400078efe68 */
[C-C-:B------:R-:W-:Y:S02]  /*5360*/  LOP3.LUT R22, R103.reuse, 0x36, R104.reuse, 0xfe, !PT ;  /* 0x0000003667167812 */ /* 0x140fe400078efe68 */
[----:B------:R-:W-:Y:S01]  /*5370*/  LOP3.LUT R23, R103, 0x34, R104, 0xfe, !PT ;  /* 0x0000003467177812 */ /* 0x000fe200078efe68 */
[----:B------:R0:W-:Y:S01]  /*5380*/  @P2 STG.E.U16 desc[UR18][R2.64], R44 ;  /* 0x0000002c02002986 */ /* 0x0001e2000c101512 */
[C---:B------:R-:W-:Y:S01]  /*5390*/  ISETP.LT.AND P2, PT, R0.reuse, UR15, !P0 ;  /* 0x0000000f00007c0c */ /* 0x040fe2000c741270 */
[----:B------:R-:W-:-:S02]  /*53a0*/  IMAD R0, R0, UR5, RZ ;  /* 0x0000000500007c24 */ /* 0x000fc4000f8e02ff */
[----:B------:R-:W-:Y:S01]  /*53b0*/  @P3 STG.E.U16 desc[UR18][R8.64], R11 ;  /* 0x0000000b08003986 */ /* 0x000fe2000c101512 */
[C---:B------:R-:W-:Y:S01]  /*53c0*/  ISETP.LT.AND P3, PT, R15.reuse, UR15, !P0 ;  /* 0x0000000f0f007c0c */ /* 0x040fe2000c761270 */
[----:B------:R-:W-:Y:S02]  /*53d0*/  IMAD R15, R15, UR5, RZ ;  /* 0x000000050f0f7c24 */ /* 0x000fe4000f8e02ff */
[----:B------:R-:W1:Y:S01]  /*53e0*/  LDS.128 R8, [R105] ;  /* 0x0000000069087984 */ /* 0x000e620000000c00 */
[----:B0-----:R-:W-:-:S03]  /*53f0*/  LEA R2, P5, R0, R25, 0x1 ;  /* 0x0000001900027211 */ /* 0x001fc600078a08ff */
[----:B------:R0:W-:Y:S01]  /*5400*/  @P4 STG.E.U16 desc[UR18][R12.64], R45 ;  /* 0x0000002d0c004986 */ /* 0x0001e2000c101512 */
[C---:B------:R-:W-:Y:S01]  /*5410*/  ISETP.LT.AND P4, PT, R16.reuse, UR15, !P0 ;  /* 0x0000000f10007c0c */ /* 0x040fe2000c781270 */
[----:B------:R-:W-:Y:S01]  /*5420*/  IMAD R16, R16, UR5, RZ ;  /* 0x0000000510107c24 */ /* 0x000fe2000f8e02ff */
[----:B------:R-:W-:Y:S02]  /*5430*/  LEA.HI.X.SX32 R3, R0, R27, 0x1, P5 ;  /* 0x0000001b00037211 */ /* 0x000fe400028f0eff */
[----:B------:R-:W-:Y:S02]  /*5440*/  LOP3.LUT R0, R103, 0xc, R104, 0xfe, !PT ;  /* 0x0000000c67007812 */ /* 0x000fe400078efe68 */
[-C--:B------:R-:W-:Y:S02]  /*5450*/  LEA R14, P5, R16, R25.reuse, 0x1 ;  /* 0x00000019100e7211 */ /* 0x080fe400078a08ff */
[----:B0-----:R-:W-:Y:S02]  /*5460*/  PRMT R13, R45, 0x7632, R13 ;  /* 0x000076322d0d7816 */ /* 0x001fe4000000000d */
[----:B------:R-:W-:-:S03]  /*5470*/  LEA R12, P6, R15, R25, 0x1 ;  /* 0x000000190f0c7211 */ /* 0x000fc600078c08ff */
[----:B------:R0:W-:Y:S01]  /*5480*/  @P2 STG.E.U16 desc[UR18][R2.64], R13 ;  /* 0x0000000d02002986 */ /* 0x0001e2000c101512 */
[C---:B------:R-:W-:Y:S01]  /*5490*/  ISETP.LT.AND P2, PT, R0.reuse, UR15, !P0 ;  /* 0x0000000f00007c0c */ /* 0x040fe2000c741270 */
[----:B------:R-:W-:Y:S01]  /*54a0*/  IMAD R0, R0, UR5, RZ ;  /* 0x0000000500007c24 */ /* 0x000fe2000f8e02ff */
[-C--:B0-----:R-:W-:Y:S02]  /*54b0*/  LEA.HI.X.SX32 R13, R15, R27.reuse, 0x1, P6 ;  /* 0x0000001b0f0d7211 */ /* 0x081fe400030f0eff */
[----:B------:R-:W-:Y:S02]  /*54c0*/  LEA.HI.X.SX32 R15, R16, R27, 0x1, P5 ;  /* 0x0000001b100f7211 */ /* 0x000fe400028f0eff */
[----:B------:R-:W-:Y:S01]  /*54d0*/  PRMT R3, R46, 0x7632, R3 ;  /* 0x000076322e037816 */ /* 0x000fe20000000003 */
[----:B------:R0:W-:Y:S01]  /*54e0*/  @P3 STG.E.U16 desc[UR18][R12.64], R46 ;  /* 0x0000002e0c003986 */ /* 0x0001e2000c101512 */
[C---:B------:R-:W-:Y:S02]  /*54f0*/  LEA R16, P3, R0.reuse, R25, 0x1 ;  /* 0x0000001900107211 */ /* 0x040fe400078608ff */
[----:B------:R-:W-:Y:S01]  /*5500*/  ISETP.LT.AND P5, PT, R19, UR15, !P0 ;  /* 0x0000000f13007c0c */ /* 0x000fe2000c7a1270 */
[----:B------:R2:W-:Y:S01]  /*5510*/  @P4 STG.E.U16 desc[UR18][R14.64], R3 ;  /* 0x000000030e004986 */ /* 0x0005e2000c101512 */
[----:B------:R-:W-:Y:S01]  /*5520*/  LEA.HI.X.SX32 R17, R0, R27, 0x1, P3 ;  /* 0x0000001b00117211 */ /* 0x000fe200018f0eff */
[C---:B------:R-:W-:Y:S01]  /*5530*/  IMAD R0, R20.reuse, UR5, RZ ;  /* 0x0000000514007c24 */ /* 0x040fe2000f8e02ff */
[----:B------:R-:W-:-:S02]  /*5540*/  ISETP.LT.AND P3, PT, R20, UR15, !P0 ;  /* 0x0000000f14007c0c */ /* 0x000fc4000c761270 */
[C---:B------:R-:W-:Y:S01]  /*5550*/  ISETP.LT.AND P4, PT, R18.reuse, UR15, !P0 ;  /* 0x0000000f12007c0c */ /* 0x040fe2000c781270 */
[----:B------:R-:W-:Y:S01]  /*5560*/  IMAD R18, R18, UR5, RZ ;  /* 0x0000000512127c24 */ /* 0x000fe2000f8e02ff */
[-C--:B------:R-:W-:Y:S01]  /*5570*/  LEA R2, P6, R0, R25.reuse, 0x1 ;  /* 0x0000001900027211 */ /* 0x080fe200078c08ff */
[----:B------:R3:W-:Y:S01]  /*5580*/  @P2 STG.E.U16 desc[UR18][R16.64], R47 ;  /* 0x0000002f10002986 */ /* 0x0007e2000c101512 */
[----:B-1----:R-:W-:Y:S02]  /*5590*/  PRMT R31, R11, 0x7632, R31 ;  /* 0x000076320b1f7816 */ /* 0x002fe4000000001f */
[----:B0-----:R-:W-:Y:S01]  /*55a0*/  LEA R12, P2, R18, R25, 0x1 ;  /* 0x00000019120c7211 */ /* 0x001fe200078408ff */
[----:B--2---:R-:W-:Y:S01]  /*55b0*/  IMAD R15, R19, UR5, RZ ;  /* 0x00000005130f7c24 */ /* 0x004fe2000f8e02ff */
[----:B------:R-:W-:Y:S02]  /*55c0*/  LEA.HI.X.SX32 R3, R0, R27, 0x1, P6 ;  /* 0x0000001b00037211 */ /* 0x000fe400030f0eff */
[----:B------:R-:W-:-:S02]  /*55d0*/  LOP3.LUT R0, R103, 0x14, R104, 0xfe, !PT ;  /* 0x0000001467007812 */ /* 0x000fc400078efe68 */
[----:B------:R-:W-:Y:S02]  /*55e0*/  PRMT R19, R47, 0x7632, R19 ;  /* 0x000076322f137816 */ /* 0x000fe40000000013 */
[C---:B------:R-:W-:Y:S02]  /*55f0*/  LEA R14, P6, R15.reuse, R25, 0x1 ;  /* 0x000000190f0e7211 */ /* 0x040fe400078c08ff */
[-C--:B------:R-:W-:Y:S01]  /*5600*/  LEA.HI.X.SX32 R13, R18, R27.reuse, 0x1, P2 ;  /* 0x0000001b120d7211 */ /* 0x080fe200010f0eff */
[----:B------:R0:W-:Y:S01]  /*5610*/  @P3 STG.E.U16 desc[UR18][R2.64], R19 ;  /* 0x0000001302003986 */ /* 0x0001e2000c101512 */
[C---:B------:R-:W-:Y:S01]  /*5620*/  ISETP.LT.AND P2, PT, R0.reuse, UR15, !P0 ;  /* 0x0000000f00007c0c */ /* 0x040fe2000c741270 */
[----:B------:R-:W-:Y:S01]  /*5630*/  IMAD R0, R0, UR5, RZ ;  /* 0x0000000500007c24 */ /* 0x000fe2000f8e02ff */
[----:B------:R-:W-:Y:S01]  /*5640*/  LEA.HI.X.SX32 R15, R15, R27, 0x1, P6 ;  /* 0x0000001b0f0f7211 */ /* 0x000fe200030f0eff */
[----:B------:R1:W-:Y:S01]  /*5650*/  @P4 STG.E.U16 desc[UR18][R12.64], R8 ;  /* 0x000000080c004986 */ /* 0x0003e2000c101512 */
[----:B---3--:R-:W-:-:S02]  /*5660*/  LOP3.LUT R16, R103, 0x16, R104, 0xfe, !PT ;  /* 0x0000001667107812 */ /* 0x008fc400078efe68 */
[C-C-:B------:R-:W-:Y:S02]  /*5670*/  LOP3.LUT R18, R103.reuse, 0x18, R104.reuse, 0xfe, !PT ;  /* 0x0000001867127812 */ /* 0x140fe400078efe68 */
[--C-:B------:R-:W-:Y:S02]  /*5680*/  LOP3.LUT R17, R103, 0x1a, R104.reuse, 0xfe, !PT ;  /* 0x0000001a67117812 */ /* 0x100fe400078efe68 */
[----:B------:R-:W-:Y:S02]  /*5690*/  ISETP.LT.AND P4, PT, R18, UR15, !P0 ;  /* 0x0000000f12007c0c */ /* 0x000fe4000c781270 */
[----:B0-----:R-:W-:Y:S02]  /*56a0*/  PRMT R3, R8, 0x7632, R3 ;  /* 0x0000763208037816 */ /* 0x001fe40000000003 */
[----:B------:R-:W-:Y:S01]  /*56b0*/  LEA R2, P3, R0, R25, 0x1 ;  /* 0x0000001900027211 */ /* 0x000fe200078608ff */
[----:B-1----:R-:W-:Y:S01]  /*56c0*/  IMAD R8, R17, UR5, RZ ;  /* 0x0000000511087c24 */ /* 0x002fe2000f8e02ff */
[C-C-:B------:R-:W-:Y:S01]  /*56d0*/  LOP3.LUT R19, R103.reuse, 0x3c, R104.reuse, 0xfe, !PT ;  /* 0x0000003c67137812 */ /* 0x140fe200078efe68 */
[----:B------:R0:W-:Y:S01]  /*56e0*/  @P5 STG.E.U16 desc[UR18][R14.64], R3 ;  /* 0x000000030e005986 */ /* 0x0001e2000c101512 */
[C---:B------:R-:W-:Y:S01]  /*56f0*/  ISETP.LT.AND P5, PT, R16.reuse, UR15, !P0 ;  /* 0x0000000f10007c0c */ /* 0x040fe2000c7a1270 */
[----:B------:R-:W-:Y:S01]  /*5700*/  IMAD R16, R16, UR5, RZ ;  /* 0x0000000510107c24 */ /* 0x000fe2000f8e02ff */
[----:B------:R-:W-:-:S04]  /*5710*/  LOP3.LUT R20, R103, 0x3a, R104, 0xfe, !PT ;  /* 0x0000003a67147812 */ /* 0x000fc800078efe68 */
[----:B------:R-:W-:-:S04]  /*5720*/  LEA R12, P6, R16, R25, 0x1 ;  /* 0x00000019100c7211 */ /* 0x000fc800078c08ff */
[-C--:B------:R-:W-:Y:S02]  /*5730*/  LEA.HI.X.SX32 R13, R16, R27.reuse, 0x1, P6 ;  /* 0x0000001b100d7211 */ /* 0x080fe400030f0eff */
[----:B0-----:R-:W-:Y:S01]  /*5740*/  LEA.HI.X.SX32 R3, R0, R27, 0x1, P3 ;  /* 0x0000001b00037211 */ /* 0x001fe200018f0eff */
[----:B------:R-:W-:Y:S01]  /*5750*/  IMAD R0, R18, UR5, RZ ;  /* 0x0000000512007c24 */ /* 0x000fe2000f8e02ff */
[----:B------:R-:W-:Y:S02]  /*5760*/  ISETP.LT.AND P3, PT, R17, UR15, !P0 ;  /* 0x0000000f11007c0c */ /* 0x000fe4000c761270 */
[-C--:B------:R-:W-:Y:S01]  /*5770*/  LEA R16, P6, R8, R25.reuse, 0x1 ;  /* 0x0000001908107211 */ /* 0x080fe200078c08ff */
[----:B------:R0:W-:Y:S01]  /*5780*/  @P2 STG.E.U16 desc[UR18][R2.64], R9 ;  /* 0x0000000902002986 */ /* 0x0001e2000c101512 */
[----:B------:R-:W-:Y:S02]  /*5790*/  LEA R14, P2, R0, R25, 0x1 ;  /* 0x00000019000e7211 */ /* 0x000fe400078408ff */
[----:B------:R-:W-:-:S02]  /*57a0*/  LEA.HI.X.SX32 R17, R8, R27, 0x1, P6 ;  /* 0x0000001b08117211 */ /* 0x000fc400030f0eff */
[----:B------:R-:W-:Y:S02]  /*57b0*/  LEA.HI.X.SX32 R15, R0, R27, 0x1, P2 ;  /* 0x0000001b000f7211 */ /* 0x000fe400010f0eff */
[----:B------:R-:W-:Y:S02]  /*57c0*/  LOP3.LUT R0, R103, 0x1c, R104, 0xfe, !PT ;  /* 0x0000001c67007812 */ /* 0x000fe400078efe68 */
[----:B------:R-:W-:Y:S02]  /*57d0*/  PRMT R8, R10, 0x7632, R8 ;  /* 0x000076320a087816 */ /* 0x000fe40000000008 */
[C---:B------:R-:W-:Y:S01]  /*57e0*/  ISETP.LT.AND P2, PT, R0.reuse, UR15, !P0 ;  /* 0x0000000f00007c0c */ /* 0x040fe2000c741270 */
[----:B------:R-:W-:Y:S01]  /*57f0*/  IMAD R0, R0, UR5, RZ ;  /* 0x0000000500007c24 */ /* 0x000fe2000f8e02ff */
[----:B0-----:R-:W-:Y:S02]  /*5800*/  PRMT R3, R9, 0x7632, R3 ;  /* 0x0000763209037816 */ /* 0x001fe40000000003 */
[----:B------:R-:W-:-:S02]  /*5810*/  LOP3.LUT R9, R103, 0x1e, R104, 0xfe, !PT ;  /* 0x0000001e67097812 */ /* 0x000fc400078efe68 */
[----:B------:R-:W-:Y:S01]  /*5820*/  LEA R2, P6, R0, R25, 0x1 ;  /* 0x0000001900027211 */ /* 0x000fe200078c08ff */
[----:B------:R0:W-:Y:S01]  /*5830*/  @P5 STG.E.U16 desc[UR18][R12.64], R3 ;  /* 0x000000030c005986 */ /* 0x0001e2000c101512 */
[----:B------:R-:W-:-:S03]  /*5840*/  LOP3.LUT R18, R103, 0x3e, R104, 0xfe, !PT ;  /* 0x0000003e67127812 */ /* 0x000fc600078efe68 */
[----:B------:R1:W-:Y:S04]  /*5850*/  @P4 STG.E.U16 desc[UR18][R14.64], R10 ;  /* 0x0000000a0e004986 */ /* 0x0003e8000c101512 */
[----:B------:R2:W-:Y:S01]  /*5860*/  @P3 STG.E.U16 desc[UR18][R16.64], R8 ;  /* 0x0000000810003986 */ /* 0x0005e2000c101512 */
[C---:B------:R-:W-:Y:S01]  /*5870*/  ISETP.LT.AND P3, PT, R9.reuse, UR15, !P0 ;  /* 0x0000000f09007c0c */ /* 0x040fe2000c761270 */
[----:B------:R-:W-:Y:S01]  /*5880*/  IMAD R9, R9, UR5, RZ ;  /* 0x0000000509097c24 */ /* 0x000fe2000f8e02ff */
[----:B0-----:R-:W-:Y:S02]  /*5890*/  LEA.HI.X.SX32 R3, R0, R27, 0x1, P6 ;  /* 0x0000001b00037211 */ /* 0x001fe400030f0eff */
[C-C-:B------:R-:W-:Y:S02]  /*58a0*/  LOP3.LUT R0, R103.reuse, 0x22, R104.reuse, 0xfe, !PT ;  /* 0x0000002267007812 */ /* 0x140fe400078efe68 */
[----:B-1----:R-:W-:Y:S01]  /*58b0*/  LOP3.LUT R10, R103, 0x20, R104, 0xfe, !PT ;  /* 0x00000020670a7812 */ /* 0x002fe200078efe68 */
[----:B------:R0:W-:Y:S01]  /*58c0*/  @P2 STG.E.U16 desc[UR18][R2.64], R11 ;  /* 0x0000000b02002986 */ /* 0x0001e2000c101512 */
[C---:B------:R-:W-:Y:S01]  /*58d0*/  ISETP.LT.AND P2, PT, R0.reuse, UR15, !P0 ;  /* 0x0000000f00007c0c */ /* 0x040fe2000c741270 */
[----:B------:R-:W-:Y:S01]  /*58e0*/  IMAD R0, R0, UR5, RZ ;  /* 0x0000000500007c24 */ /* 0x000fe2000f8e02ff */
[C---:B------:R-:W-:Y:S01]  /*58f0*/  ISETP.LT.AND P4, PT, R10.reuse, UR15, !P0 ;  /* 0x0000000f0a007c0c */ /* 0x040fe2000c781270 */
[----:B------:R-:W-:Y:S01]  /*5900*/  IMAD R10, R10, UR5, RZ ;  /* 0x000000050a0a7c24 */ /* 0x000fe2000f8e02ff */
[----:B--2---:R-:W-:-:S02]  /*5910*/  LEA R8, P5, R9, R25, 0x1 ;  /* 0x0000001909087211 */ /* 0x004fc400078a08ff */
[--C-:B------:R-:W-:Y:S02]  /*5920*/  LOP3.LUT R15, R103, 0x24, R104.reuse, 0xfe, !PT ;  /* 0x00000024670f7812 */ /* 0x100fe400078efe68 */
[----:B------:R-:W-:Y:S02]  /*5930*/  LEA.HI.X.SX32 R9, R9, R27, 0x1, P5 ;  /* 0x0000001b09097211 */ /* 0x000fe400028f0eff */
[C---:B------:R-:W-:Y:S02]  /*5940*/  LEA R12, P6, R10.reuse, R25, 0x1 ;  /* 0x000000190a0c7211 */ /* 0x040fe400078c08ff */
[----:B------:R-:W-:Y:S01]  /*5950*/  LOP3.LUT R17, R103, 0x26, R104, 0xfe, !PT ;  /* 0x0000002667117812 */ /* 0x000fe200078efe68 */
[----:B------:R1:W-:Y:S01]  /*5960*/  @P3 STG.E.U16 desc[UR18][R8.64], R31 ;  /* 0x0000001f08003986 */ /* 0x0003e2000c101512 */
[----:B------:R-:W-:Y:S01]  /*5970*/  LEA.HI.X.SX32 R13, R10, R27, 0x1, P6 ;  /* 0x0000001b0a0d7211 */ /* 0x000fe200030f0eff */
[----:B------:R-:W-:Y:S01]  /*5980*/  IMAD R10, R15, UR5, RZ ;  /* 0x000000050f0a7c24 */ /* 0x000fe2000f8e02ff */
[----:B------:R-:W-:-:S02]  /*5990*/  LEA R14, P3, R0, R25, 0x1 ;  /* 0x00000019000e7211 */ /* 0x000fc400078608ff */
[----:B------:R-:W-:Y:S01]  /*59a0*/  LOP3.LUT R16, R103, 0x28, R104, 0xfe, !PT ;  /* 0x0000002867107812 */ /* 0x000fe200078efe68 */
[----:B------:R2:W-:Y:S01]  /*59b0*/  @P4 STG.E.U16 desc[UR18][R12.64], R4 ;  /* 0x000000040c004986 */ /* 0x0005e2000c101512 */
[----:B------:R-:W-:Y:S02]  /*59c0*/  ISETP.LT.AND P5, PT, R15, UR15, !P0 ;  /* 0x0000000f0f007c0c */ /* 0x000fe4000c7a1270 */
[----:B0-----:R-:W-:Y:S01]  /*59d0*/  PRMT R3, R4, 0x7632, R3 ;  /* 0x0000763204037816 */ /* 0x001fe20000000003 */
[----:B------:R-:W0:Y:S01]  /*59e0*/  LDS.128 R104, [R105+0x1000] ;  /* 0x0010000069687984 */ /* 0x000e220000000c00 */
[----:B------:R-:W-:Y:S01]  /*59f0*/  LEA.HI.X.SX32 R15, R0, R27, 0x1, P3 ;  /* 0x0000001b000f7211 */ /* 0x000fe200018f0eff */
[C---:B------:R-:W-:Y:S01]  /*5a00*/  IMAD R0, R17.reuse, UR5, RZ ;  /* 0x0000000511007c24 */ /* 0x040fe2000f8e02ff */
[----:B------:R-:W-:Y:S01]  /*5a10*/  ISETP.LT.AND P4, PT, R17, UR15, !P0 ;  /* 0x0000000f11007c0c */ /* 0x000fe2000c781270 */
[----:B------:R-:W-:Y:S01]  /*5a20*/  IMAD R11, R16, UR5, RZ ;  /* 0x00000005100b7c24 */ /* 0x000fe2000f8e02ff */
[-C--:B------:R-:W-:Y:S01]  /*5a30*/  LEA R2, P6, R10, R25.reuse, 0x1 ;  /* 0x000000190a027211 */ /* 0x080fe200078c08ff */
[----:B------:R3:W-:Y:S01]  /*5a40*/  @P2 STG.E.U16 desc[UR18][R14.64], R3 ;  /* 0x000000030e002986 */ /* 0x0007e2000c101512 */
[----:B-1----:R-:W-:Y:S01]  /*5a50*/  LEA R8, P2, R0, R25, 0x1 ;  /* 0x0000001900087211 */ /* 0x002fe200078408ff */
[----:B--2---:R-:W-:Y:S01]  /*5a60*/  IMAD R4, R29, UR5, RZ ;  /* 0x000000051d047c24 */ /* 0x004fe2000f8e02ff */
[----:B------:R-:W-:-:S02]  /*5a70*/  PRMT R13, R5, 0x7632, R13 ;  /* 0x00007632050d7816 */ /* 0x000fc4000000000d */
[-C--:B------:R-:W-:Y:S01]  /*5a80*/  LEA.HI.X.SX32 R9, R0, R27.reuse, 0x1, P2 ;  /* 0x0000001b00097211 */ /* 0x080fe200010f0eff */
[----:B------:R-:W-:Y:S01]  /*5a90*/  IMAD R0, R30, UR5, RZ ;  /* 0x000000051e007c24 */ /* 0x000fe2000f8e02ff */
[----:B------:R-:W-:Y:S02]  /*5aa0*/  ISETP.LT.AND P3, PT, R16, UR15, !P0 ;  /* 0x0000000f10007c0c */ /* 0x000fe4000c761270 */
[----:B------:R-:W-:Y:S02]  /*5ab0*/  ISETP.LT.AND P2, PT, R30, UR15, !P0 ;  /* 0x0000000f1e007c0c */ /* 0x000fe4000c741270 */
[----:B---3--:R-:W-:Y:S02]  /*5ac0*/  LEA.HI.X.SX32 R3, R10, R27, 0x1, P6 ;  /* 0x0000001b0a037211 */ /* 0x008fe400030f0eff */
[----:B------:R-:W-:-:S03]  /*5ad0*/  LEA R10, P6, R11, R25, 0x1 ;  /* 0x000000190b0a7211 */ /* 0x000fc600078c08ff */
[----:B------:R1:W-:Y:S01]  /*5ae0*/  @P5 STG.E.U16 desc[UR18][R2.64], R5 ;  /* 0x0000000502005986 */ /* 0x0003e2000c101512 */
[----:B------:R-:W-:Y:S02]  /*5af0*/  LEA.HI.X.SX32 R11, R11, R27, 0x1, P6 ;  /* 0x0000001b0b0b7211 */ /* 0x000fe400030f0eff */
[----:B------:R-:W-:Y:S01]  /*5b00*/  ISETP.LT.AND P5, PT, R29, UR15, !P0 ;  /* 0x0000000f1d007c0c */ /* 0x000fe2000c7a1270 */
[----:B------:R2:W-:Y:S01]  /*5b10*/  @P4 STG.E.U16 desc[UR18][R8.64], R13 ;  /* 0x0000000d08004986 */ /* 0x0005e2000c101512 */
[----:B------:R-:W-:-:S03]  /*5b20*/  LEA R12, P4, R0, R25, 0x1 ;  /* 0x00000019000c7211 */ /* 0x000fc600078808ff */
[----:B------:R3:W-:Y:S01]  /*5b30*/  @P3 STG.E.U16 desc[UR18][R10.64], R6 ;  /* 0x000000060a003986 */ /* 0x0007e2000c101512 */
[----:B------:R-:W-:Y:S02]  /*5b40*/  LEA R14, P3, R4, R25, 0x1 ;  /* 0x00000019040e7211 */ /* 0x000fe400078608ff */
[----:B-1----:R-:W-:Y:S01]  /*5b50*/  PRMT R3, R6, 0x7632, R3 ;  /* 0x0000763206037816 */ /* 0x002fe20000000003 */
[----:B------:R-:W-:Y:S01]  /*5b60*/  IMAD R5, R26, UR5, RZ ;  /* 0x000000051a057c24 */ /* 0x000fe2000f8e02ff */
[-C--:B------:R-:W-:Y:S02]  /*5b70*/  LEA.HI.X.SX32 R15, R4, R27.reuse, 0x1, P3 ;  /* 0x0000001b040f7211 */ /* 0x080fe400018f0eff */
[----:B--2---:R-:W-:Y:S01]  /*5b80*/  LEA.HI.X.SX32 R13, R0, R27, 0x1, P4 ;  /* 0x0000001b000d7211 */ /* 0x004fe200020f0eff */
[C---:B------:R-:W-:Y:S01]  /*5b90*/  IMAD R0, R28.reuse, UR5, RZ ;  /* 0x000000051c007c24 */ /* 0x040fe2000f8e02ff */
[----:B------:R-:W-:Y:S01]  /*5ba0*/  ISETP.LT.AND P4, PT, R28, UR15, !P0 ;  /* 0x0000000f1c007c0c */ /* 0x000fe2000c781270 */
[----:B---3--:R-:W-:-:S02]  /*5bb0*/  IMAD R6, R24, UR5, RZ ;  /* 0x0000000518067c24 */ /* 0x008fc4000f8e02ff */
[----:B------:R1:W-:Y:S01]  /*5bc0*/  @P2 STG.E.U16 desc[UR18][R12.64], R3 ;  /* 0x000000030c002986 */ /* 0x0003e2000c101512 */
[-C--:B------:R-:W-:Y:S01]  /*5bd0*/  LEA R2, P6, R0, R25.reuse, 0x1 ;  /* 0x0000001900027211 */ /* 0x080fe200078c08ff */
[----:B------:R-:W-:Y:S01]  /*5be0*/  IMAD R10, R22, UR5, RZ ;  /* 0x00000005160a7c24 */ /* 0x000fe2000f8e02ff */
[----:B------:R-:W-:Y:S01]  /*5bf0*/  ISETP.LT.AND P2, PT, R26, UR15, !P0 ;  /* 0x0000000f1a007c0c */ /* 0x000fe2000c741270 */
[----:B------:R-:W-:Y:S01]  /*5c00*/  @P5 STG.E.U16 desc[UR18][R14.64], R7 ;  /* 0x000000070e005986 */ /* 0x000fe2000c101512 */
[----:B------:R-:W-:Y:S01]  /*5c10*/  PRMT R9, R7, 0x7632, R9 ;  /* 0x0000763207097816 */ /* 0x000fe20000000009 */
[----:B------:R-:W-:Y:S01]  /*5c20*/  IMAD R11, R20, UR5, RZ ;  /* 0x00000005140b7c24 */ /* 0x000fe2000f8e02ff */
[----:B------:R-:W-:Y:S02]  /*5c30*/  ISETP.LT.AND P3, PT, R24, UR15, !P0 ;  /* 0x0000000f18007c0c */ /* 0x000fe4000c761270 */
[----:B------:R-:W-:Y:S02]  /*5c40*/  LEA R8, P5, R6, R25, 0x1 ;  /* 0x0000001906087211 */ /* 0x000fe400078a08ff */
[----:B-1----:R-:W-:Y:S01]  /*5c50*/  LEA.HI.X.SX32 R3, R0, R27, 0x1, P6 ;  /* 0x0000001b00037211 */ /* 0x002fe200030f0eff */
[----:B------:R-:W-:Y:S01]  /*5c60*/  IMAD R0, R23, UR5, RZ ;  /* 0x0000000517007c24 */ /* 0x000fe2000f8e02ff */
[----:B------:R-:W-:Y:S01]  /*5c70*/  LEA R4, P6, R5, R25, 0x1 ;  /* 0x0000001905047211 */ /* 0x000fe200078c08ff */
[----:B------:R-:W-:-:S02]  /*5c80*/  IMAD R12, R19, UR5, RZ ;  /* 0x00000005130c7c24 */ /* 0x000fc4000f8e02ff */
[----:B------:R1:W-:Y:S01]  /*5c90*/  @P4 STG.E.U16 desc[UR18][R2.64], R9 ;  /* 0x0000000902004986 */ /* 0x0003e2000c101512 */
[-C--:B------:R-:W-:Y:S01]  /*5ca0*/  LEA.HI.X.SX32 R5, R5, R27.reuse, 0x1, P6 ;  /* 0x0000001b05057211 */ /* 0x080fe200030f0eff */
[----:B------:R-:W-:Y:S01]  /*5cb0*/  IMAD R13, R18, UR5, RZ ;  /* 0x00000005120d7c24 */ /* 0x000fe2000f8e02ff */
[----:B------:R-:W-:Y:S02]  /*5cc0*/  ISETP.LT.AND P6, PT, R23, UR15, !P0 ;  /* 0x0000000f17007c0c */ /* 0x000fe4000c7c1270 */
[----:B------:R-:W-:Y:S01]  /*5cd0*/  ISETP.LT.AND P4, PT, R21, UR15, !P0 ;  /* 0x0000000f15007c0c */ /* 0x000fe2000c781270 */
[----:B0-----:R0:W-:Y:S01]  /*5ce0*/  @P2 STG.E.U16 desc[UR18][R4.64], R104 ;  /* 0x0000006804002986 */ /* 0x0011e2000c101512 */
[----:B-1----:R-:W-:Y:S02]  /*5cf0*/  LEA.HI.X.SX32 R9, R6, R27, 0x1, P5 ;  /* 0x0000001b06097211 */ /* 0x002fe400028f0eff */
[----:B------:R-:W-:Y:S02]  /*5d00*/  LEA R6, P2, R0, R25, 0x1 ;  /* 0x0000001900067211 */ /* 0x000fe400078408ff */
[----:B------:R-:W-:-:S02]  /*5d10*/  PRMT R3, R104, 0x7632, R3 ;  /* 0x0000763268037816 */ /* 0x000fc40000000003 */
[----:B------:R-:W-:Y:S01]  /*5d20*/  LEA.HI.X.SX32 R7, R0, R27, 0x1, P2 ;  /* 0x0000001b00077211 */ /* 0x000fe200010f0eff */
[----:B------:R-:W-:Y:S01]  /*5d30*/  IMAD R0, R21, UR5, RZ ;  /* 0x0000000515007c24 */ /* 0x000fe2000f8e02ff */
[-C--:B------:R-:W-:Y:S01]  /*5d40*/  LEA R2, P2, R10, R25.reuse, 0x1 ;  /* 0x000000190a027211 */ /* 0x080fe200078408ff */
[----:B------:R1:W-:Y:S01]  /*5d50*/  @P3 STG.E.U16 desc[UR18][R8.64], R3 ;  /* 0x0000000308003986 */ /* 0x0003e2000c101512 */
[----:B------:R-:W-:Y:S02]  /*5d60*/  ISETP.LT.AND P5, PT, R22, UR15, !P0 ;  /* 0x0000000f16007c0c */ /* 0x000fe4000c7a1270 */
[----:B------:R-:W-:Y:S01]  /*5d70*/  ISETP.LT.AND P3, PT, R20, UR15, !P0 ;  /* 0x0000000f14007c0c */ /* 0x000fe2000c761270 */
[----:B------:R2:W-:Y:S01]  /*5d80*/  @P6 STG.E.U16 desc[UR18][R6.64], R105 ;  /* 0x0000006906006986 */ /* 0x0005e2000c101512 */
[----:B0-----:R-:W-:-:S04]  /*5d90*/  LEA R4, P6, R0, R25, 0x1 ;  /* 0x0000001900047211 */ /* 0x001fc800078c08ff */
[-C--:B------:R-:W-:Y:S02]  /*5da0*/  LEA.HI.X.SX32 R5, R0, R27.reuse, 0x1, P6 ;  /* 0x0000001b00057211 */ /* 0x080fe400030f0eff */
[----:B------:R-:W-:Y:S02]  /*5db0*/  PRMT R0, R106, 0x7632, R0 ;  /* 0x000076326a007816 */ /* 0x000fe40000000000 */
[----:B-1----:R-:W-:Y:S02]  /*5dc0*/  LEA.HI.X.SX32 R3, R10, R27, 0x1, P2 ;  /* 0x0000001b0a037211 */ /* 0x002fe400010f0eff */
[CC--:B------:R-:W-:Y:S02]  /*5dd0*/  LEA R8, P2, R11.reuse, R25.reuse, 0x1 ;  /* 0x000000190b087211 */ /* 0x0c0fe400078408ff */
[----:B------:R-:W-:Y:S02]  /*5de0*/  LEA R10, P6, R12, R25, 0x1 ;  /* 0x000000190c0a7211 */ /* 0x000fe400078c08ff */
[----:B------:R-:W-:-:S02]  /*5df0*/  LEA.HI.X.SX32 R9, R11, R27, 0x1, P2 ;  /* 0x0000001b0b097211 */ /* 0x000fc400010f0eff */
[----:B------:R-:W-:Y:S02]  /*5e00*/  ISETP.LT.AND P2, PT, R19, UR15, !P0 ;  /* 0x0000000f13007c0c */ /* 0x000fe4000c741270 */
[----:B------:R-:W-:Y:S02]  /*5e10*/  ISETP.LT.AND P0, PT, R18, UR15, !P0 ;  /* 0x0000000f12007c0c */ /* 0x000fe4000c701270 */
[----:B--2---:R-:W-:Y:S02]  /*5e20*/  PRMT R105, R105, 0x7632, R105 ;  /* 0x0000763269697816 */ /* 0x004fe40000000069 */
[----:B------:R-:W-:Y:S02]  /*5e30*/  LEA.HI.X.SX32 R11, R12, R27, 0x1, P6 ;  /* 0x0000001b0c0b7211 */ /* 0x000fe400030f0eff */
[C---:B------:R-:W-:Y:S01]  /*5e40*/  LEA R6, P6, R13.reuse, R25, 0x1 ;  /* 0x000000190d067211 */ /* 0x040fe200078c08ff */
[----:B------:R0:W-:Y:S03]  /*5e50*/  @P5 STG.E.U16 desc[UR18][R2.64], R105 ;  /* 0x0000006902005986 */ /* 0x0001e6000c101512 */
[----:B------:R-:W-:Y:S01]  /*5e60*/  LEA.HI.X.SX32 R7, R13, R27, 0x1, P6 ;  /* 0x0000001b0d077211 */ /* 0x000fe200030f0eff */
[----:B------:R1:W-:Y:S04]  /*5e70*/  @P4 STG.E.U16 desc[UR18][R4.64], R106 ;  /* 0x0000006a04004986 */ /* 0x0003e8000c101512 */
[----:B------:R1:W-:Y:S01]  /*5e80*/  @P3 STG.E.U16 desc[UR18][R8.64], R0 ;  /* 0x0000000008003986 */ /* 0x0003e2000c101512 */
[----:B0-----:R-:W-:-:S03]  /*5e90*/  PRMT R3, R107, 0x7632, R3 ;  /* 0x000076326b037816 */ /* 0x001fc60000000003 */
[----:B------:R1:W-:Y:S04]  /*5ea0*/  @P2 STG.E.U16 desc[UR18][R10.64], R107 ;  /* 0x0000006b0a002986 */ /* 0x0003e8000c101512 */
[----:B------:R1:W-:Y:S01]  /*5eb0*/  @P0 STG.E.U16 desc[UR18][R6.64], R3 ;  /* 0x0000000306000986 */ /* 0x0003e2000c101512 */
[----:B------:R-:W-:Y:S06]  /*5ec0*/  BAR.SYNC.DEFER_BLOCKING 0x0 ;  /* 0x0000000000007b1d */ /* 0x000fec0000010000 */
[----:B------:R-:W-:Y:S05]  /*5ed0*/  @P1 BRA `(.L_x_13) ;  /* 0x0000000000a01947 */ /* 0x000fea0003800000 */
[----:B------:R-:W0:Y:S01]  /*5ee0*/  S2UR UR5, SR_CgaCtaId ;  /* 0x00000000000579c3 */ /* 0x000e220000008800 */
[----:B------:R-:W-:Y:S01]  /*5ef0*/  NOP ;  /* 0x0000000000007918 */ /* 0x000fe20000000000 */
[----:B------:R-:W-:Y:S01]  /*5f00*/  UMOV UR4, 0x50 ;  /* 0x0000005000047882 */ /* 0x000fe20000000000 */
[----:B-1----:R-:W-:Y:S02]  /*5f10*/  IMAD.U32 R0, RZ, RZ, UR8 ;  /* 0x00000008ff007e24 */ /* 0x002fe4000f8e00ff */
[----:B------:R-:W-:Y:S02]  /*5f20*/  IMAD.MOV.U32 R3, RZ, RZ, 0x3 ;  /* 0x00000003ff037424 */ /* 0x000fe400078e00ff */
[----:B------:R-:W-:Y:S01]  /*5f30*/  IMAD.MOV.U32 R7, RZ, RZ, 0x1 ;  /* 0x00000001ff077424 */ /* 0x000fe200078e00ff */
[----:B------:R-:W-:-:S04]  /*5f40*/  LOP3.LUT R0, R0, 0xffff, RZ, 0xc0, !PT ;  /* 0x0000ffff00007812 */ /* 0x000fc800078ec0ff */
[----:B------:R-:W-:-:S05]  /*5f50*/  SHF.R.U32.HI R0, RZ, 0x5, R0 ;  /* 0x00000005ff007819 */ /* 0x000fca0000011600 */
[----:B------:R-:W-:Y:S01]  /*5f60*/  VIADD R2, R0, 0x10 ;  /* 0x0000001000027836 */ /* 0x000fe20000000000 */
[----:B------:R-:W-:Y:S01]  /*5f70*/  SHF.L.U32 R0, R3, R0, RZ ;  /* 0x0000000003007219 */ /* 0x000fe200000006ff */
[----:B0-----:R-:W-:-:S03]  /*5f80*/  ULEA UR6, UR5, UR4, 0x18 ;  /* 0x0000000405067291 */ /* 0x001fc6000f8ec0ff */
[----:B------:R-:W-:-:S04]  /*5f90*/  SHF.L.U32 R3, R7, R2, RZ ;  /* 0x0000000207037219 */ /* 0x000fc800000006ff */
[----:B------:R-:W-:Y:S02]  /*5fa0*/  LOP3.LUT R0, R3, R0, RZ, 0xfc, !PT ;  /* 0x0000000003007212 */ /* 0x000fe400078efcff */
[----:B------:R-:W0:Y:S02]  /*5fb0*/  LDS R5, [UR6] ;  /* 0x00000006ff057984 */ /* 0x000e240008000800 */
[C---:B------:R-:W-:Y:S02]  /*5fc0*/  LOP3.LUT R2, R0.reuse, 0xffff, RZ, 0xc0, !PT ;  /* 0x0000ffff00027812 */ /* 0x040fe400078ec0ff */
[----:B0-----:R-:W-:-:S04]  /*5fd0*/  LOP3.LUT R3, R0, 0xffff, R5, 0x80, !PT ;  /* 0x0000ffff00037812 */ /* 0x001fc800078e8005 */
[----:B------:R-:W-:-:S13]  /*5fe0*/  ISETP.NE.AND P0, PT, R3, R2, PT ;  /* 0x000000020300720c */ /* 0x000fda0003f05270 */
[----:B------:R-:W-:Y:S05]  /*5ff0*/  @P0 BRA `(.L_x_14) ;  /* 0x0000000000500947 */ /* 0x000fea0003800000 */
[----:B------:R-:W-:Y:S02]  /*6000*/  SHF.R.U32.HI R5, RZ, 0x10, R5 ;  /* 0x00000010ff057819 */ /* 0x000fe40000011605 */
[----:B------:R-:W-:-:S04]  /*6010*/  SHF.R.U32.HI R2, RZ, 0x10, R0 ;  /* 0x00000010ff027819 */ /* 0x000fc80000011600 */
[----:B------:R-:W-:-:S04]  /*6020*/  LOP3.LUT R5, R5, R2, RZ, 0xc0, !PT ;  /* 0x0000000205057212 */ /* 0x000fc800078ec0ff */
[----:B------:R-:W-:-:S13]  /*6030*/  ISETP.NE.AND P0, PT, R5, R2, PT ;  /* 0x000000020500720c */ /* 0x000fda0003f05270 */
[----:B------:R-:W-:Y:S05]  /*6040*/  @P0 BRA `(.L_x_15) ;  /* 0x0000000000300947 */ /* 0x000fea0003800000 */
[----:B------:R-:W-:Y:S01]  /*6050*/  R2UR UR4, R0 ;  /* 0x00000000000472ca */ /* 0x000fe200000e0000 */
[----:B------:R-:W-:Y:S01]  /*6060*/  VOTEU.ANY UR5, UPT, PT ;  /* 0x0000000000057886 */ /* 0x000fe200038e0100 */
[----:B------:R-:W0:Y:S01]  /*6070*/  S2R R0, SR_LANEID ;  /* 0x0000000000007919 */ /* 0x000e220000000000 */
[----:B------:R-:W-:-:S10]  /*6080*/  UFLO.U32 UR5, UR5 ;  /* 0x00000005000572bd */ /* 0x000fd400080e0000 */
[----:B------:R-:W-:-:S06]  /*6090*/  ULOP3.LUT UR4, URZ, UR4, URZ, 0x33, !UPT ;  /* 0x00000004ff047292 */ /* 0x000fcc000f8e33ff */
[----:B------:R-:W-:-:S04]  /*60a0*/  IMAD.U32 R2, RZ, RZ, UR4 ;  /* 0x00000004ff027e24 */ /* 0x000fc8000f8e00ff */
[----:B------:R-:W1:Y:S02]  /*60b0*/  REDUX UR7, R2 ;  /* 0x00000000020773c4 */ /* 0x000e640000000000 */
[----:B------:R2:W-:Y:S01]  /*60c0*/  UTCATOMSWS.AND URZ, UR4 ;  /* 0x0000000400ff79e3 */ /* 0x0005e20008000000 */
[----:B0-----:R-:W-:Y:S01]  /*60d0*/  ISETP.EQ.U32.AND P0, PT, R0, UR5, PT ;  /* 0x0000000500007c0c */ /* 0x001fe2000bf02070 */
[----:B-1----:R-:W-:-:S12]  /*60e0*/  IMAD.U32 R0, RZ, RZ, UR7 ;  /* 0x00000007ff007e24 */ /* 0x002fd8000f8e00ff */
[----:B------:R2:W-:Y:S01]  /*60f0*/  @P0 ATOMS.AND RZ, [UR6], R0 ;  /* 0x00000000ffff098c */ /* 0x0005e2000a800006 */
[----:B------:R-:W-:Y:S05]  /*6100*/  BRA `(.L_x_13) ;  /* 0x0000000000147947 */ /* 0x000fea0003800000 */
.L_x_15:
[----:B------:R-:W-:-:S07]  /*6110*/  MOV R2, 0x6130 ;  /* 0x0000613000027802 */ /* 0x000fce0000000f00 */
[----:B------:R-:W-:Y:S05]  /*6120*/  CALL.REL.NOINC `($__internal_0_$__cuda_sm10x_tcgen05_guardrail_trap_col_being_dealloced_not_returned_by_alloc) ;  /* 0x00000000002c7944 */ /* 0x000fea0003c00000 */
[----:B------:R-:W-:Y:S05]  /*6130*/  BRA `(.L_x_13) ;  /* 0x0000000000087947 */ /* 0x000fea0003800000 */
.L_x_14:
[----:B------:R-:W-:-:S07]  /*6140*/  MOV R2, 0x6160 ;  /* 0x0000616000027802 */ /* 0x000fce0000000f00 */
[----:B------:R-:W-:Y:S05]  /*6150*/  CALL.REL.NOINC `($__internal_2_$__cuda_sm10x_tcgen05_guardrail_trap_unallocated_columns_being_dealloced) ;  /* 0x0000000000387944 */ /* 0x000fea0003c00000 */
.L_x_13:
[----:B------:R-:W-:Y:S01]  /*6160*/  NOP ;  /* 0x0000000000007918 */ /* 0x000fe20000000000 */
[----:B--2---:R-:W-:Y:S05]  /*6170*/  EXIT ;  /* 0x000000000000794d */ /* 0x004fea0003800000 */
.L_x_8:
[----:B------:R-:W0:Y:S02]  /*6180*/  SYNCS.PHASECHK.TRANS64.TRYWAIT P3, [UR11], R114 ;  /* 0x00000072ff0075a7 */ /* 0x000e24000806110b */
[----:B0-----:R-:W-:Y:S05]  /*6190*/  @!P3 BRA `(.L_x_8) ;  /* 0xfffffffc00f8b947 */ /* 0x001fea000383ffff */
[----:B------:R-:W-:Y:S05]  /*61a0*/  BRA `(.L_x_16) ;  /* 0xffffffdc00307947 */ /* 0x000fea000383ffff */
.L_x_12:
[----:B------:R-:W1:Y:S02]  /*61b0*/  SYNCS.PHASECHK.TRANS64.TRYWAIT P0, [UR11], R2 ;  /* 0x00000002ff0075a7 */ /* 0x000e64000800110b */
[----:B-1----:R-:W-:Y:S05]  /*61c0*/  @!P0 BRA `(.L_x_12) ;  /* 0xfffffffc00f88947 */ /* 0x002fea000383ffff */
[----:B------:R-:W-:Y:S05]  /*61d0*/  BRA `(.L_x_11) ;  /* 0xffffffec004c7947 */ /* 0x000fea000383ffff */
        .weak           $__internal_0_$__cuda_sm10x_tcgen05_guardrail_trap_col_being_dealloced_not_returned_by_alloc
        .type           $__internal_0_$__cuda_sm10x_tcgen05_guardrail_trap_col_being_dealloced_not_returned_by_alloc,@function
        .size           $__internal_0_$__cuda_sm10x_tcgen05_guardrail_trap_col_being_dealloced_not_returned_by_alloc,($__internal_1_$__cuda_sm10x_tcgen05_guardrail_trap_phase_invalid_during_alloc - $__internal_0_$__cuda_sm10x_tcgen05_guardrail_trap_col_being_dealloced_not_returned_by_alloc)
$__internal_0_$__cuda_sm10x_tcgen05_guardrail_trap_col_being_dealloced_not_returned_by_alloc:
[----:B------:R-:W-:Y:S05]  /*61e0*/  BPT.TRAP 0x1 ;  /* 0x000000040000795c */ /* 0x000fea0000300000 */
[----:B------:R-:W-:-:S04]  /*61f0*/  IMAD.MOV.U32 R3, RZ, RZ, 0x0 ;  /* 0x00000000ff037424 */ /* 0x000fc800078e00ff */
[----:B------:R-:W-:Y:S05]  /*6200*/  RET.REL.NODEC R2 `(matmul_kernel) ;  /* 0xffffff9c027c7950 */ /* 0x000fea0003c3ffff */
        .weak           $__internal_1_$__cuda_sm10x_tcgen05_guardrail_trap_phase_invalid_during_alloc
        .type           $__internal_1_$__cuda_sm10x_tcgen05_guardrail_trap_phase_invalid_during_alloc,@function
        .size           $__internal_1_$__cuda_sm10x_tcgen05_guardrail_trap_phase_invalid_during_alloc,($__internal_2_$__cuda_sm10x_tcgen05_guardrail_trap_unallocated_columns_being_dealloced - $__internal_1_$__cuda_sm10x_tcgen05_guardrail_trap_phase_invalid_during_alloc)
$__internal_1_$__cuda_sm10x_tcgen05_guardrail_trap_phase_invalid_during_alloc:
[----:B------:R-:W-:Y:S05]  /*6210*/  BPT.TRAP 0x1 ;  /* 0x000000040000795c */ /* 0x000fea0000300000 */
[----:B------:R-:W-:-:S04]  /*6220*/  IMAD.MOV.U32 R3, RZ, RZ, 0x0 ;  /* 0x00000000ff037424 */ /* 0x000fc800078e00ff */
[----:B------:R-:W-:Y:S05]  /*6230*/  RET.REL.NODEC R2 `(matmul_kernel) ;  /* 0xffffff9c02707950 */ /* 0x000fea0003c3ffff */
        .weak           $__internal_2_$__cuda_sm10x_tcgen05_guardrail_trap_unallocated_columns_being_dealloced
        .type           $__internal_2_$__cuda_sm10x_tcgen05_guardrail_trap_unallocated_columns_being_dealloced,@function
        .size           $__internal_2_$__cuda_sm10x_tcgen05_guardrail_trap_unallocated_columns_being_dealloced,(.L_x_20 - $__internal_2_$__cuda_sm10x_tcgen05_guardrail_trap_unallocated_columns_being_dealloced)
$__internal_2_$__cuda_sm10x_tcgen05_guardrail_trap_unallocated_columns_being_dealloced:
[----:B------:R-:W-:Y:S05]  /*6240*/  BPT.TRAP 0x1 ;  /* 0x000000040000795c */ /* 0x000fea0000300000 */
[----:B------:R-:W-:-:S04]  /*6250*/  IMAD.MOV.U32 R3, RZ, RZ, 0x0 ;  /* 0x00000000ff037424 */ /* 0x000fc800078e00ff */
[----:B------:R-:W-:Y:S05]  /*6260*/  RET.REL.NODEC R2 `(matmul_kernel) ;  /* 0xffffff9c02647950 */ /* 0x000fea0003c3ffff */
.L_x_17:
[----:B------:R-:W-:-:S00]  /*6270*/  BRA `(.L_x_17) ;  /* 0xfffffffc00fc7947 */ /* 0x000fc0000383ffff */
[----:B------:R-:W-:-:S00]  /*6280*/  NOP ;  /* 0x0000000000007918 */ /* 0x000fc00000000000 */
[----:B------:R-:W-:-:S00]  /*6290*/  NOP ;  /* 0x0000000000007918 */ /* 0x000fc00000000000 */
[----:B------:R-:W-:-:S00]  /*62a0*/  NOP ;  /* 0x0000000000007918 */ /* 0x000fc00000000000 */
[----:B------:R-:W-:-:S00]  /*62b0*/  NOP ;  /* 0x0000000000007918 */ /* 0x000fc00000000000 */
[----:B------:R-:W-:-:S00]  /*62c0*/  NOP ;  /* 0x0000000000007918 */ /* 0x000fc00000000000 */
[----:B------:R-:W-:-:S00]  /*62d0*/  NOP ;  /* 0x0000000000007918 */ /* 0x000fc00000000000 */
[----:B------:R-:W-:-:S00]  /*62e0*/  NOP ;  /* 0x0000000000007918 */ /* 0x000fc00000000000 */
[----:B------:R-:W-:-:S00]  /*62f0*/  NOP ;  /* 0x0000000000007918 */ /* 0x000fc00000000000 */
.L_x_20:


//--------------------- .nv.shared.matmul_kernel  --------------------------
	.section	.nv.shared.matmul_kernel,"aw",@nobits
	.sectionflags	@""
	.align	16
	.zero		1024


//--------------------- .nv.shared.reserved.0     --------------------------
	.section	.nv.shared.reserved.0,"aw",@nobits
	.align	8
	.weak		__nv_reservedSMEM_offset_0_alias
	.size		__nv_reservedSMEM_offset_0_alias, 0, 64
	.other		__nv_reservedSMEM_offset_0_alias,@"STO_CUDA_RESERVED_SHARED STV_DEFAULT"
__nv_reservedSMEM_offset_0_alias:
	.zero		0
.nv.shared.reserved.0:
	.zero		64
	.weak		__nv_reservedSMEM_allocation_phase
	.type		__nv_reservedSMEM_allocation_phase,@object
	.size		__nv_reservedSMEM_allocation_phase,(.L_0 - __nv_reservedSMEM_allocation_phase)
__nv_reservedSMEM_allocation_phase:
	.zero		1
.L_0:
	.zero		7
	.weak		__nv_reservedSMEM_devtool_atexit_pc
	.type		__nv_reservedSMEM_devtool_atexit_pc,@object
	.size		__nv_reservedSMEM_devtool_atexit_pc,(__nv_reservedSMEM_allocation_mask - __nv_reservedSMEM_devtool_atexit_pc)
__nv_reservedSMEM_devtool_atexit_pc:
	.zero		8
	.weak		__nv_reservedSMEM_allocation_mask
	.type		__nv_reservedSMEM_allocation_mask,@object
	.size		__nv_reservedSMEM_allocation_mask,(.L_2 - __nv_reservedSMEM_allocation_mask)
__nv_reservedSMEM_allocation_mask:
	.zero		4
.L_2:


//--------------------- .nv.constant0.matmul_kernel --------------------------
	.section	.nv.constant0.matmul_kernel,"a",@progbits
	.sectionflags	@""
	.align	4
.nv.constant0.matmul_kernel:
	.zero		976


//--------------------- SYMBOLS --------------------------

	.type		.nv.reservedSmem.offset0,@object
	.size		.nv.reservedSmem.offset0,0x4
	.type		.nv.reservedSmem.cap,@object
	.size		.nv.reservedSmem.cap,0x4
